	.target	sm_100a

	.elftype	@"ET_EXEC"


//--------------------- .note.nv.tkinfo           --------------------------
	.section	.note.nv.tkinfo,"",@"SHT_NOTE"
	.sectionflags	@"SHF_NOTE_NV_TKINFO"
	.tkinfo
        /*0018*/ 	.word	0x00000002
        /*0030*/ 	.string	""
        /*0030*/ 	.string	"ptxas"
        /*0030*/ 	.string	"Cuda compilation tools, release 13.0, V13.0.88"
        /*0030*/ 	.string	"Build cuda_13.0.r13.0/compiler.36424714_0"
        /*0030*/ 	.string	"-arch sm_100a -m 64 "



//--------------------- .note.nv.cuinfo           --------------------------
	.section	.note.nv.cuinfo,"",@"SHT_NOTE"
	.sectionflags	@"SHF_NOTE_NV_CUINFO"
        /*0018*/ 	.short	0x0002
        /*001a*/ 	.short	0x0064
        /*001c*/ 	.short	0x0082
	.zero		2


//--------------------- .nv.info                  --------------------------
	.section	.nv.info,"",@"SHT_CUDA_INFO"
	.align	4


	//----- nvinfo : EIATTR_REGCOUNT
	.align		4
        /*0000*/ 	.byte	0x04, 0x2f
        /*0002*/ 	.short	(.L_29 - .L_28)
	.align		4
.L_28:
        /*0004*/ 	.word	index@(_Z25multi_tensor_apply_kernelI18TensorListMetadataILi2EE12ScaleFunctorIffEJfEEvlPViT_T0_DpT1_)
        /*0008*/ 	.word	0x00000020


	//----- nvinfo : EIATTR_FRAME_SIZE
	.align		4
.L_29:
        /*000c*/ 	.byte	0x04, 0x11
        /*000e*/ 	.short	(.L_31 - .L_30)
	.align		4
.L_30:
        /*0010*/ 	.word	index@(_Z25multi_tensor_apply_kernelI18TensorListMetadataILi2EE12ScaleFunctorIffEJfEEvlPViT_T0_DpT1_)
        /*0014*/ 	.word	0x00000000


	//----- nvinfo : EIATTR_REGCOUNT
	.align		4
.L_31:
        /*0018*/ 	.byte	0x04, 0x2f
        /*001a*/ 	.short	(.L_33 - .L_32)
	.align		4
.L_32:
        /*001c*/ 	.word	index@(_Z25multi_tensor_apply_kernelI18TensorListMetadataILi2EE12ScaleFunctorIfN3c104HalfEEJfEEvlPViT_T0_DpT1_)
        /*0020*/ 	.word	0x0000001d


	//----- nvinfo : EIATTR_FRAME_SIZE
	.align		4
.L_33:
        /*0024*/ 	.byte	0x04, 0x11
        /*0026*/ 	.short	(.L_35 - .L_34)
	.align		4
.L_34:
        /*0028*/ 	.word	index@(_Z25multi_tensor_apply_kernelI18TensorListMetadataILi2EE12ScaleFunctorIfN3c104HalfEEJfEEvlPViT_T0_DpT1_)
        /*002c*/ 	.word	0x00000000


	//----- nvinfo : EIATTR_REGCOUNT
	.align		4
.L_35:
        /*0030*/ 	.byte	0x04, 0x2f
        /*0032*/ 	.short	(.L_37 - .L_36)
	.align		4
.L_36:
        /*0034*/ 	.word	index@(_Z25multi_tensor_apply_kernelI18TensorListMetadataILi2EE12ScaleFunctorIfN3c108BFloat16EEJfEEvlPViT_T0_DpT1_)
        /*0038*/ 	.word	0x0000001d


	//----- nvinfo : EIATTR_FRAME_SIZE
	.align		4
.L_37:
        /*003c*/ 	.byte	0x04, 0x11
        /*003e*/ 	.short	(.L_39 - .L_38)
	.align		4
.L_38:
        /*0040*/ 	.word	index@(_Z25multi_tensor_apply_kernelI18TensorListMetadataILi2EE12ScaleFunctorIfN3c108BFloat16EEJfEEvlPViT_T0_DpT1_)
        /*0044*/ 	.word	0x00000000


	//----- nvinfo : EIATTR_REGCOUNT
	.align		4
.L_39:
        /*0048*/ 	.byte	0x04, 0x2f
        /*004a*/ 	.short	(.L_41 - .L_40)
	.align		4
.L_40:
        /*004c*/ 	.word	index@(_Z25multi_tensor_apply_kernelI18TensorListMetadataILi2EE12ScaleFunctorIN3c104HalfEfEJfEEvlPViT_T0_DpT1_)
        /*0050*/ 	.word	0x0000001e


	//----- nvinfo : EIATTR_FRAME_SIZE
	.align		4
.L_41:
        /*0054*/ 	.byte	0x04, 0x11
        /*0056*/ 	.short	(.L_43 - .L_42)
	.align		4
.L_42:
        /*0058*/ 	.word	index@(_Z25multi_tensor_apply_kernelI18TensorListMetadataILi2EE12ScaleFunctorIN3c104HalfEfEJfEEvlPViT_T0_DpT1_)
        /*005c*/ 	.word	0x00000000


	//----- nvinfo : EIATTR_REGCOUNT
	.align		4
.L_43:
        /*0060*/ 	.byte	0x04, 0x2f
        /*0062*/ 	.short	(.L_45 - .L_44)
	.align		4
.L_44:
        /*0064*/ 	.word	index@(_Z25multi_tensor_apply_kernelI18TensorListMetadataILi2EE12ScaleFunctorIN3c104HalfES4_EJfEEvlPViT_T0_DpT1_)
        /*0068*/ 	.word	0x0000001c


	//----- nvinfo : EIATTR_FRAME_SIZE
	.align		4
.L_45:
        /*006c*/ 	.byte	0x04, 0x11
        /*006e*/ 	.short	(.L_47 - .L_46)
	.align		4
.L_46:
        /*0070*/ 	.word	index@(_Z25multi_tensor_apply_kernelI18TensorListMetadataILi2EE12ScaleFunctorIN3c104HalfES4_EJfEEvlPViT_T0_DpT1_)
        /*0074*/ 	.word	0x00000000


	//----- nvinfo : EIATTR_REGCOUNT
	.align		4
.L_47:
        /*0078*/ 	.byte	0x04, 0x2f
        /*007a*/ 	.short	(.L_49 - .L_48)
	.align		4
.L_48:
        /*007c*/ 	.word	index@(_Z25multi_tensor_apply_kernelI18TensorListMetadataILi2EE12ScaleFunctorIN3c104HalfENS3_8BFloat16EEJfEEvlPViT_T0_DpT1_)
        /*0080*/ 	.word	0x0000001c


	//----- nvinfo : EIATTR_FRAME_SIZE
	.align		4
.L_49:
        /*0084*/ 	.byte	0x04, 0x11
        /*0086*/ 	.short	(.L_51 - .L_50)
	.align		4
.L_50:
        /*0088*/ 	.word	index@(_Z25multi_tensor_apply_kernelI18TensorListMetadataILi2EE12ScaleFunctorIN3c104HalfENS3_8BFloat16EEJfEEvlPViT_T0_DpT1_)
        /*008c*/ 	.word	0x00000000


	//----- nvinfo : EIATTR_REGCOUNT
	.align		4
.L_51:
        /*0090*/ 	.byte	0x04, 0x2f
        /*0092*/ 	.short	(.L_53 - .L_52)
	.align		4
.L_52:
        /*0094*/ 	.word	index@(_Z25multi_tensor_apply_kernelI18TensorListMetadataILi2EE12ScaleFunctorIN3c108BFloat16EfEJfEEvlPViT_T0_DpT1_)
        /*0098*/ 	.word	0x0000001e


	//----- nvinfo : EIATTR_FRAME_SIZE
	.align		4
.L_53:
        /*009c*/ 	.byte	0x04, 0x11
        /*009e*/ 	.short	(.L_55 - .L_54)
	.align		4
.L_54:
        /*00a0*/ 	.word	index@(_Z25multi_tensor_apply_kernelI18TensorListMetadataILi2EE12ScaleFunctorIN3c108BFloat16EfEJfEEvlPViT_T0_DpT1_)
        /*00a4*/ 	.word	0x00000000


	//----- nvinfo : EIATTR_REGCOUNT
	.align		4
.L_55:
        /*00a8*/ 	.byte	0x04, 0x2f
        /*00aa*/ 	.short	(.L_57 - .L_56)
	.align		4
.L_56:
        /*00ac*/ 	.word	index@(_Z25multi_tensor_apply_kernelI18TensorListMetadataILi2EE12ScaleFunctorIN3c108BFloat16ENS3_4HalfEEJfEEvlPViT_T0_DpT1_)
        /*00b0*/ 	.word	0x0000001c


	//----- nvinfo : EIATTR_FRAME_SIZE
	.align		4
.L_57:
        /*00b4*/ 	.byte	0x04, 0x11
        /*00b6*/ 	.short	(.L_59 - .L_58)
	.align		4
.L_58:
        /*00b8*/ 	.word	index@(_Z25multi_tensor_apply_kernelI18TensorListMetadataILi2EE12ScaleFunctorIN3c108BFloat16ENS3_4HalfEEJfEEvlPViT_T0_DpT1_)
        /*00bc*/ 	.word	0x00000000


	//----- nvinfo : EIATTR_REGCOUNT
	.align		4
.L_59:
        /*00c0*/ 	.byte	0x04, 0x2f
        /*00c2*/ 	.short	(.L_61 - .L_60)
	.align		4
.L_60:
        /*00c4*/ 	.word	index@(_Z25multi_tensor_apply_kernelI18TensorListMetadataILi2EE12ScaleFunctorIN3c108BFloat16ES4_EJfEEvlPViT_T0_DpT1_)
        /*00c8*/ 	.word	0x0000001c


	//----- nvinfo : EIATTR_FRAME_SIZE
	.align		4
.L_61:
        /*00cc*/ 	.byte	0x04, 0x11
        /*00ce*/ 	.short	(.L_63 - .L_62)
	.align		4
.L_62:
        /*00d0*/ 	.word	index@(_Z25multi_tensor_apply_kernelI18TensorListMetadataILi2EE12ScaleFunctorIN3c108BFloat16ES4_EJfEEvlPViT_T0_DpT1_)
        /*00d4*/ 	.word	0x00000000


	//----- nvinfo : EIATTR_MIN_STACK_SIZE
	.align		4
.L_63:
        /*00d8*/ 	.byte	0x04, 0x12
        /*00da*/ 	.short	(.L_65 - .L_64)
	.align		4
.L_64:
        /*00dc*/ 	.word	index@(_Z25multi_tensor_apply_kernelI18TensorListMetadataILi2EE12ScaleFunctorIN3c108BFloat16ES4_EJfEEvlPViT_T0_DpT1_)
        /*00e0*/ 	.word	0x00000000


	//----- nvinfo : EIATTR_MIN_STACK_SIZE
	.align		4
.L_65:
        /*00e4*/ 	.byte	0x04, 0x12
        /*00e6*/ 	.short	(.L_67 - .L_66)
	.align		4
.L_66:
        /*00e8*/ 	.word	index@(_Z25multi_tensor_apply_kernelI18TensorListMetadataILi2EE12ScaleFunctorIN3c108BFloat16ENS3_4HalfEEJfEEvlPViT_T0_DpT1_)
        /*00ec*/ 	.word	0x00000000


	//----- nvinfo : EIATTR_MIN_STACK_SIZE
	.align		4
.L_67:
        /*00f0*/ 	.byte	0x04, 0x12
        /*00f2*/ 	.short	(.L_69 - .L_68)
	.align		4
.L_68:
        /*00f4*/ 	.word	index@(_Z25multi_tensor_apply_kernelI18TensorListMetadataILi2EE12ScaleFunctorIN3c108BFloat16EfEJfEEvlPViT_T0_DpT1_)
        /*00f8*/ 	.word	0x00000000


	//----- nvinfo : EIATTR_MIN_STACK_SIZE
	.align		4
.L_69:
        /*00fc*/ 	.byte	0x04, 0x12
        /*00fe*/ 	.short	(.L_71 - .L_70)
	.align		4
.L_70:
        /*0100*/ 	.word	index@(_Z25multi_tensor_apply_kernelI18TensorListMetadataILi2EE12ScaleFunctorIN3c104HalfENS3_8BFloat16EEJfEEvlPViT_T0_DpT1_)
        /*0104*/ 	.word	0x00000000


	//----- nvinfo : EIATTR_MIN_STACK_SIZE
	.align		4
.L_71:
        /*0108*/ 	.byte	0x04, 0x12
        /*010a*/ 	.short	(.L_73 - .L_72)
	.align		4
.L_72:
        /*010c*/ 	.word	index@(_Z25multi_tensor_apply_kernelI18TensorListMetadataILi2EE12ScaleFunctorIN3c104HalfES4_EJfEEvlPViT_T0_DpT1_)
        /*0110*/ 	.word	0x00000000


	//----- nvinfo : EIATTR_MIN_STACK_SIZE
	.align		4
.L_73:
        /*0114*/ 	.byte	0x04, 0x12
        /*0116*/ 	.short	(.L_75 - .L_74)
	.align		4
.L_74:
        /*0118*/ 	.word	index@(_Z25multi_tensor_apply_kernelI18TensorListMetadataILi2EE12ScaleFunctorIN3c104HalfEfEJfEEvlPViT_T0_DpT1_)
        /*011c*/ 	.word	0x00000000


	//----- nvinfo : EIATTR_MIN_STACK_SIZE
	.align		4
.L_75:
        /*0120*/ 	.byte	0x04, 0x12
        /*0122*/ 	.short	(.L_77 - .L_76)
	.align		4
.L_76:
        /*0124*/ 	.word	index@(_Z25multi_tensor_apply_kernelI18TensorListMetadataILi2EE12ScaleFunctorIfN3c108BFloat16EEJfEEvlPViT_T0_DpT1_)
        /*0128*/ 	.word	0x00000000


	//----- nvinfo : EIATTR_MIN_STACK_SIZE
	.align		4
.L_77:
        /*012c*/ 	.byte	0x04, 0x12
        /*012e*/ 	.short	(.L_79 - .L_78)
	.align		4
.L_78:
        /*0130*/ 	.word	index@(_Z25multi_tensor_apply_kernelI18TensorListMetadataILi2EE12ScaleFunctorIfN3c104HalfEEJfEEvlPViT_T0_DpT1_)
        /*0134*/ 	.word	0x00000000


	//----- nvinfo : EIATTR_MIN_STACK_SIZE
	.align		4
.L_79:
        /*0138*/ 	.byte	0x04, 0x12
        /*013a*/ 	.short	(.L_81 - .L_80)
	.align		4
.L_80:
        /*013c*/ 	.word	index@(_Z25multi_tensor_apply_kernelI18TensorListMetadataILi2EE12ScaleFunctorIffEJfEEvlPViT_T0_DpT1_)
        /*0140*/ 	.word	0x00000000
.L_81:


//--------------------- .nv.compat                --------------------------
	.section	.nv.compat,"",@"SHT_CUDA_COMPAT_INFO"
	.align	4
        /*0000*/ 	.byte	0x02, 0x09, 0x01, 0x00, 0x02, 0x02, 0x01, 0x00, 0x02, 0x05, 0x05, 0x00, 0x03, 0x07, 0x01, 0x01
        /*0010*/ 	.byte	0x02, 0x03, 0x00, 0x00, 0x02, 0x06, 0x01, 0x00, 0x04, 0x0b, 0x08, 0x00, 0x01, 0x00, 0x00, 0x00
        /*0020*/ 	.byte	0x00, 0x00, 0x00, 0x00


//--------------------- .nv.info._Z25multi_tensor_apply_kernelI18TensorListMetadataILi2EE12ScaleFunctorIN3c108BFloat16ES4_EJfEEvlPViT_T0_DpT1_ --------------------------
	.section	.nv.info._Z25multi_tensor_apply_kernelI18TensorListMetadataILi2EE12ScaleFunctorIN3c108BFloat16ES4_EJfEEvlPViT_T0_DpT1_,"",@"SHT_CUDA_INFO"
	.sectionflags	@""
	.align	4


	//----- nvinfo : EIATTR_CUDA_API_VERSION
	.align		4
        /*0000*/ 	.byte	0x04, 0x37
        /*0002*/ 	.short	(.L_83 - .L_82)
.L_82:
        /*0004*/ 	.word	0x00000082


	//----- nvinfo : EIATTR_KPARAM_INFO
	.align		4
.L_83:
        /*0008*/ 	.byte	0x04, 0x17
        /*000a*/ 	.short	(.L_85 - .L_84)
.L_84:
        /*000c*/ 	.word	0x00000000
        /*0010*/ 	.short	0x0004
        /*0012*/ 	.short	0x0c5c
        /*0014*/ 	.byte	0x00, 0xf0, 0x11, 0x00


	//----- nvinfo : EIATTR_KPARAM_INFO
	.align		4
.L_85:
        /*0018*/ 	.byte	0x04, 0x17
        /*001a*/ 	.short	(.L_87 - .L_86)
.L_86:
        /*001c*/ 	.word	0x00000000
        /*0020*/ 	.short	0x0003
        /*0022*/ 	.short	0x0c58
        /*0024*/ 	.byte	0x00, 0xf0, 0x05, 0x00


	//----- nvinfo : EIATTR_KPARAM_INFO
	.align		4
.L_87:
        /*0028*/ 	.byte	0x04, 0x17
        /*002a*/ 	.short	(.L_89 - .L_88)
.L_88:
        /*002c*/ 	.word	0x00000000
        /*0030*/ 	.short	0x0002
        /*0032*/ 	.short	0x0010
        /*0034*/ 	.byte	0x00, 0xf0, 0x21, 0x31


	//----- nvinfo : EIATTR_KPARAM_INFO
	.align		4
.L_89:
        /*0038*/ 	.byte	0x04, 0x17
        /*003a*/ 	.short	(.L_91 - .L_90)
.L_90:
        /*003c*/ 	.word	0x00000000
        /*0040*/ 	.short	0x0001
        /*0042*/ 	.short	0x0008
        /*0044*/ 	.byte	0x00, 0xf5, 0x21, 0x00


	//----- nvinfo : EIATTR_KPARAM_INFO
	.align		4
.L_91:
        /*0048*/ 	.byte	0x04, 0x17
        /*004a*/ 	.short	(.L_93 - .L_92)
.L_92:
        /*004c*/ 	.word	0x00000000
        /*0050*/ 	.short	0x0000
        /*0052*/ 	.short	0x0000
        /*0054*/ 	.byte	0x00, 0xf0, 0x21, 0x00


	//----- nvinfo : EIATTR_SPARSE_MMA_MASK
	.align		4
.L_93:
        /*0058*/ 	.byte	0x03, 0x50
        /*005a*/ 	.short	0x0000


	//----- nvinfo : EIATTR_MAXREG_COUNT
	.align		4
        /*005c*/ 	.byte	0x03, 0x1b
        /*005e*/ 	.short	0x00ff


	//----- nvinfo : EIATTR_MERCURY_ISA_VERSION
	.align		4
        /*0060*/ 	.byte	0x03, 0x5f
        /*0062*/ 	.short	0x0101


	//----- nvinfo : EIATTR_VRC_CTA_INIT_COUNT
	.align		4
        /*0064*/ 	.byte	0x02, 0x4a
	.zero		1
	.zero		1


	//----- nvinfo : EIATTR_EXIT_INSTR_OFFSETS
	.align		4
        /*0068*/ 	.byte	0x04, 0x1c
        /*006a*/ 	.short	(.L_95 - .L_94)


	//   ....[0]....
.L_94:
        /*006c*/ 	.word	0x00000860


	//   ....[1]....
        /*0070*/ 	.word	0x000008a0


	//----- nvinfo : EIATTR_CRS_STACK_SIZE
	.align		4
.L_95:
        /*0074*/ 	.byte	0x04, 0x1e
        /*0076*/ 	.short	(.L_97 - .L_96)
.L_96:
        /*0078*/ 	.word	0x00000000


	//----- nvinfo : EIATTR_CBANK_PARAM_SIZE
	.align		4
.L_97:
        /*007c*/ 	.byte	0x03, 0x19
        /*007e*/ 	.short	0x0c60


	//----- nvinfo : EIATTR_PARAM_CBANK
	.align		4
        /*0080*/ 	.byte	0x04, 0x0a
        /*0082*/ 	.short	(.L_99 - .L_98)
	.align		4
.L_98:
        /*0084*/ 	.word	index@(.nv.constant0._Z25multi_tensor_apply_kernelI18TensorListMetadataILi2EE12ScaleFunctorIN3c108BFloat16ES4_EJfEEvlPViT_T0_DpT1_)
        /*0088*/ 	.short	0x0380
        /*008a*/ 	.short	0x0c60


	//----- nvinfo : EIATTR_SW_WAR
	.align		4
.L_99:
        /*008c*/ 	.byte	0x04, 0x36
        /*008e*/ 	.short	(.L_101 - .L_100)
.L_100:
        /*0090*/ 	.word	0x00000008
.L_101:


//--------------------- .nv.info._Z25multi_tensor_apply_kernelI18TensorListMetadataILi2EE12ScaleFunctorIN3c108BFloat16ENS3_4HalfEEJfEEvlPViT_T0_DpT1_ --------------------------
	.section	.nv.info._Z25multi_tensor_apply_kernelI18TensorListMetadataILi2EE12ScaleFunctorIN3c108BFloat16ENS3_4HalfEEJfEEvlPViT_T0_DpT1_,"",@"SHT_CUDA_INFO"
	.sectionflags	@""
	.align	4


	//----- nvinfo : EIATTR_CUDA_API_VERSION
	.align		4
        /*0000*/ 	.byte	0x04, 0x37
        /*0002*/ 	.short	(.L_103 - .L_102)
.L_102:
        /*0004*/ 	.word	0x00000082


	//----- nvinfo : EIATTR_KPARAM_INFO
	.align		4
.L_103:
        /*0008*/ 	.byte	0x04, 0x17
        /*000a*/ 	.short	(.L_105 - .L_104)
.L_104:
        /*000c*/ 	.word	0x00000000
        /*0010*/ 	.short	0x0004
        /*0012*/ 	.short	0x0c5c
        /*0014*/ 	.byte	0x00, 0xf0, 0x11, 0x00


	//----- nvinfo : EIATTR_KPARAM_INFO
	.align		4
.L_105:
        /*0018*/ 	.byte	0x04, 0x17
        /*001a*/ 	.short	(.L_107 - .L_106)
.L_106:
        /*001c*/ 	.word	0x00000000
        /*0020*/ 	.short	0x0003
        /*0022*/ 	.short	0x0c58
        /*0024*/ 	.byte	0x00, 0xf0, 0x05, 0x00


	//----- nvinfo : EIATTR_KPARAM_INFO
	.align		4
.L_107:
        /*0028*/ 	.byte	0x04, 0x17
        /*002a*/ 	.short	(.L_109 - .L_108)
.L_108:
        /*002c*/ 	.word	0x00000000
        /*0030*/ 	.short	0x0002
        /*0032*/ 	.short	0x0010
        /*0034*/ 	.byte	0x00, 0xf0, 0x21, 0x31


	//----- nvinfo : EIATTR_KPARAM_INFO
	.align		4
.L_109:
        /*0038*/ 	.byte	0x04, 0x17
        /*003a*/ 	.short	(.L_111 - .L_110)
.L_110:
        /*003c*/ 	.word	0x00000000
        /*0040*/ 	.short	0x0001
        /*0042*/ 	.short	0x0008
        /*0044*/ 	.byte	0x00, 0xf5, 0x21, 0x00


	//----- nvinfo : EIATTR_KPARAM_INFO
	.align		4
.L_111:
        /*0048*/ 	.byte	0x04, 0x17
        /*004a*/ 	.short	(.L_113 - .L_112)
.L_112:
        /*004c*/ 	.word	0x00000000
        /*0050*/ 	.short	0x0000
        /*0052*/ 	.short	0x0000
        /*0054*/ 	.byte	0x00, 0xf0, 0x21, 0x00


	//----- nvinfo : EIATTR_SPARSE_MMA_MASK
	.align		4
.L_113:
        /*0058*/ 	.byte	0x03, 0x50
        /*005a*/ 	.short	0x0000


	//----- nvinfo : EIATTR_MAXREG_COUNT
	.align		4
        /*005c*/ 	.byte	0x03, 0x1b
        /*005e*/ 	.short	0x00ff


	//----- nvinfo : EIATTR_MERCURY_ISA_VERSION
	.align		4
        /*0060*/ 	.byte	0x03, 0x5f
        /*0062*/ 	.short	0x0101


	//----- nvinfo : EIATTR_VRC_CTA_INIT_COUNT
	.align		4
        /*0064*/ 	.byte	0x02, 0x4a
	.zero		1
	.zero		1


	//----- nvinfo : EIATTR_EXIT_INSTR_OFFSETS
	.align		4
        /*0068*/ 	.byte	0x04, 0x1c
        /*006a*/ 	.short	(.L_115 - .L_114)


	//   ....[0]....
.L_114:
        /*006c*/ 	.word	0x00000860


	//   ....[1]....
        /*0070*/ 	.word	0x000008a0


	//----- nvinfo : EIATTR_CRS_STACK_SIZE
	.align		4
.L_115:
        /*0074*/ 	.byte	0x04, 0x1e
        /*0076*/ 	.short	(.L_117 - .L_116)
.L_116:
        /*0078*/ 	.word	0x00000000


	//----- nvinfo : EIATTR_CBANK_PARAM_SIZE
	.align		4
.L_117:
        /*007c*/ 	.byte	0x03, 0x19
        /*007e*/ 	.short	0x0c60


	//----- nvinfo : EIATTR_PARAM_CBANK
	.align		4
        /*0080*/ 	.byte	0x04, 0x0a
        /*0082*/ 	.short	(.L_119 - .L_118)
	.align		4
.L_118:
        /*0084*/ 	.word	index@(.nv.constant0._Z25multi_tensor_apply_kernelI18TensorListMetadataILi2EE12ScaleFunctorIN3c108BFloat16ENS3_4HalfEEJfEEvlPViT_T0_DpT1_)
        /*0088*/ 	.short	0x0380
        /*008a*/ 	.short	0x0c60


	//----- nvinfo : EIATTR_SW_WAR
	.align		4
.L_119:
        /*008c*/ 	.byte	0x04, 0x36
        /*008e*/ 	.short	(.L_121 - .L_120)
.L_120:
        /*0090*/ 	.word	0x00000008
.L_121:


//--------------------- .nv.info._Z25multi_tensor_apply_kernelI18TensorListMetadataILi2EE12ScaleFunctorIN3c108BFloat16EfEJfEEvlPViT_T0_DpT1_ --------------------------
	.section	.nv.info._Z25multi_tensor_apply_kernelI18TensorListMetadataILi2EE12ScaleFunctorIN3c108BFloat16EfEJfEEvlPViT_T0_DpT1_,"",@"SHT_CUDA_INFO"
	.sectionflags	@""
	.align	4


	//----- nvinfo : EIATTR_CUDA_API_VERSION
	.align		4
        /*0000*/ 	.byte	0x04, 0x37
        /*0002*/ 	.short	(.L_123 - .L_122)
.L_122:
        /*0004*/ 	.word	0x00000082


	//----- nvinfo : EIATTR_KPARAM_INFO
	.align		4
.L_123:
        /*0008*/ 	.byte	0x04, 0x17
        /*000a*/ 	.short	(.L_125 - .L_124)
.L_124:
        /*000c*/ 	.word	0x00000000
        /*0010*/ 	.short	0x0004
        /*0012*/ 	.short	0x0c5c
        /*0014*/ 	.byte	0x00, 0xf0, 0x11, 0x00


	//----- nvinfo : EIATTR_KPARAM_INFO
	.align		4
.L_125:
        /*0018*/ 	.byte	0x04, 0x17
        /*001a*/ 	.short	(.L_127 - .L_126)
.L_126:
        /*001c*/ 	.word	0x00000000
        /*0020*/ 	.short	0x0003
        /*0022*/ 	.short	0x0c58
        /*0024*/ 	.byte	0x00, 0xf0, 0x05, 0x00


	//----- nvinfo : EIATTR_KPARAM_INFO
	.align		4
.L_127:
        /*0028*/ 	.byte	0x04, 0x17
        /*002a*/ 	.short	(.L_129 - .L_128)
.L_128:
        /*002c*/ 	.word	0x00000000
        /*0030*/ 	.short	0x0002
        /*0032*/ 	.short	0x0010
        /*0034*/ 	.byte	0x00, 0xf0, 0x21, 0x31


	//----- nvinfo : EIATTR_KPARAM_INFO
	.align		4
.L_129:
        /*0038*/ 	.byte	0x04, 0x17
        /*003a*/ 	.short	(.L_131 - .L_130)
.L_130:
        /*003c*/ 	.word	0x00000000
        /*0040*/ 	.short	0x0001
        /*0042*/ 	.short	0x0008
        /*0044*/ 	.byte	0x00, 0xf5, 0x21, 0x00


	//----- nvinfo : EIATTR_KPARAM_INFO
	.align		4
.L_131:
        /*0048*/ 	.byte	0x04, 0x17
        /*004a*/ 	.short	(.L_133 - .L_132)
.L_132:
        /*004c*/ 	.word	0x00000000
        /*0050*/ 	.short	0x0000
        /*0052*/ 	.short	0x0000
        /*0054*/ 	.byte	0x00, 0xf0, 0x21, 0x00


	//----- nvinfo : EIATTR_SPARSE_MMA_MASK
	.align		4
.L_133:
        /*0058*/ 	.byte	0x03, 0x50
        /*005a*/ 	.short	0x0000


	//----- nvinfo : EIATTR_MAXREG_COUNT
	.align		4
        /*005c*/ 	.byte	0x03, 0x1b
        /*005e*/ 	.short	0x00ff


	//----- nvinfo : EIATTR_MERCURY_ISA_VERSION
	.align		4
        /*0060*/ 	.byte	0x03, 0x5f
        /*0062*/ 	.short	0x0101


	//----- nvinfo : EIATTR_VRC_CTA_INIT_COUNT
	.align		4
        /*0064*/ 	.byte	0x02, 0x4a
	.zero		1
	.zero		1


	//----- nvinfo : EIATTR_EXIT_INSTR_OFFSETS
	.align		4
        /*0068*/ 	.byte	0x04, 0x1c
        /*006a*/ 	.short	(.L_135 - .L_134)


	//   ....[0]....
.L_134:
        /*006c*/ 	.word	0x000007d0


	//   ....[1]....
        /*0070*/ 	.word	0x00000810


	//----- nvinfo : EIATTR_CRS_STACK_SIZE
	.align		4
.L_135:
        /*0074*/ 	.byte	0x04, 0x1e
        /*0076*/ 	.short	(.L_137 - .L_136)
.L_136:
        /*0078*/ 	.word	0x00000000


	//----- nvinfo : EIATTR_CBANK_PARAM_SIZE
	.align		4
.L_137:
        /*007c*/ 	.byte	0x03, 0x19
        /*007e*/ 	.short	0x0c60


	//----- nvinfo : EIATTR_PARAM_CBANK
	.align		4
        /*0080*/ 	.byte	0x04, 0x0a
        /*0082*/ 	.short	(.L_139 - .L_138)
	.align		4
.L_138:
        /*0084*/ 	.word	index@(.nv.constant0._Z25multi_tensor_apply_kernelI18TensorListMetadataILi2EE12ScaleFunctorIN3c108BFloat16EfEJfEEvlPViT_T0_DpT1_)
        /*0088*/ 	.short	0x0380
        /*008a*/ 	.short	0x0c60


	//----- nvinfo : EIATTR_SW_WAR
	.align		4
.L_139:
        /*008c*/ 	.byte	0x04, 0x36
        /*008e*/ 	.short	(.L_141 - .L_140)
.L_140:
        /*0090*/ 	.word	0x00000008
.L_141:


//--------------------- .nv.info._Z25multi_tensor_apply_kernelI18TensorListMetadataILi2EE12ScaleFunctorIN3c104HalfENS3_8BFloat16EEJfEEvlPViT_T0_DpT1_ --------------------------
	.section	.nv.info._Z25multi_tensor_apply_kernelI18TensorListMetadataILi2EE12ScaleFunctorIN3c104HalfENS3_8BFloat16EEJfEEvlPViT_T0_DpT1_,"",@"SHT_CUDA_INFO"
	.sectionflags	@""
	.align	4


	//----- nvinfo : EIATTR_CUDA_API_VERSION
	.align		4
        /*0000*/ 	.byte	0x04, 0x37
        /*0002*/ 	.short	(.L_143 - .L_142)
.L_142:
        /*0004*/ 	.word	0x00000082


	//----- nvinfo : EIATTR_KPARAM_INFO
	.align		4
.L_143:
        /*0008*/ 	.byte	0x04, 0x17
        /*000a*/ 	.short	(.L_145 - .L_144)
.L_144:
        /*000c*/ 	.word	0x00000000
        /*0010*/ 	.short	0x0004
        /*0012*/ 	.short	0x0c5c
        /*0014*/ 	.byte	0x00, 0xf0, 0x11, 0x00


	//----- nvinfo : EIATTR_KPARAM_INFO
	.align		4
.L_145:
        /*0018*/ 	.byte	0x04, 0x17
        /*001a*/ 	.short	(.L_147 - .L_146)
.L_146:
        /*001c*/ 	.word	0x00000000
        /*0020*/ 	.short	0x0003
        /*0022*/ 	.short	0x0c58
        /*0024*/ 	.byte	0x00, 0xf0, 0x05, 0x00


	//----- nvinfo : EIATTR_KPARAM_INFO
	.align		4
.L_147:
        /*0028*/ 	.byte	0x04, 0x17
        /*002a*/ 	.short	(.L_149 - .L_148)
.L_148:
        /*002c*/ 	.word	0x00000000
        /*0030*/ 	.short	0x0002
        /*0032*/ 	.short	0x0010
        /*0034*/ 	.byte	0x00, 0xf0, 0x21, 0x31


	//----- nvinfo : EIATTR_KPARAM_INFO
	.align		4
.L_149:
        /*0038*/ 	.byte	0x04, 0x17
        /*003a*/ 	.short	(.L_151 - .L_150)
.L_150:
        /*003c*/ 	.word	0x00000000
        /*0040*/ 	.short	0x0001
        /*0042*/ 	.short	0x0008
        /*0044*/ 	.byte	0x00, 0xf5, 0x21, 0x00


	//----- nvinfo : EIATTR_KPARAM_INFO
	.align		4
.L_151:
        /*0048*/ 	.byte	0x04, 0x17
        /*004a*/ 	.short	(.L_153 - .L_152)
.L_152:
        /*004c*/ 	.word	0x00000000
        /*0050*/ 	.short	0x0000
        /*0052*/ 	.short	0x0000
        /*0054*/ 	.byte	0x00, 0xf0, 0x21, 0x00


	//----- nvinfo : EIATTR_SPARSE_MMA_MASK
	.align		4
.L_153:
        /*0058*/ 	.byte	0x03, 0x50
        /*005a*/ 	.short	0x0000


	//----- nvinfo : EIATTR_MAXREG_COUNT
	.align		4
        /*005c*/ 	.byte	0x03, 0x1b
        /*005e*/ 	.short	0x00ff


	//----- nvinfo : EIATTR_MERCURY_ISA_VERSION
	.align		4
        /*0060*/ 	.byte	0x03, 0x5f
        /*0062*/ 	.short	0x0101


	//----- nvinfo : EIATTR_VRC_CTA_INIT_COUNT
	.align		4
        /*0064*/ 	.byte	0x02, 0x4a
	.zero		1
	.zero		1


	//----- nvinfo : EIATTR_EXIT_INSTR_OFFSETS
	.align		4
        /*0068*/ 	.byte	0x04, 0x1c
        /*006a*/ 	.short	(.L_155 - .L_154)


	//   ....[0]....
.L_154:
        /*006c*/ 	.word	0x00000860


	//   ....[1]....
        /*0070*/ 	.word	0x000008a0


	//----- nvinfo : EIATTR_CRS_STACK_SIZE
	.align		4
.L_155:
        /*0074*/ 	.byte	0x04, 0x1e
        /*0076*/ 	.short	(.L_157 - .L_156)
.L_156:
        /*0078*/ 	.word	0x00000000


	//----- nvinfo : EIATTR_CBANK_PARAM_SIZE
	.align		4
.L_157:
        /*007c*/ 	.byte	0x03, 0x19
        /*007e*/ 	.short	0x0c60


	//----- nvinfo : EIATTR_PARAM_CBANK
	.align		4
        /*0080*/ 	.byte	0x04, 0x0a
        /*0082*/ 	.short	(.L_159 - .L_158)
	.align		4
.L_158:
        /*0084*/ 	.word	index@(.nv.constant0._Z25multi_tensor_apply_kernelI18TensorListMetadataILi2EE12ScaleFunctorIN3c104HalfENS3_8BFloat16EEJfEEvlPViT_T0_DpT1_)
        /*0088*/ 	.short	0x0380
        /*008a*/ 	.short	0x0c60


	//----- nvinfo : EIATTR_SW_WAR
	.align		4
.L_159:
        /*008c*/ 	.byte	0x04, 0x36
        /*008e*/ 	.short	(.L_161 - .L_160)
.L_160:
        /*0090*/ 	.word	0x00000008
.L_161:


//--------------------- .nv.info._Z25multi_tensor_apply_kernelI18TensorListMetadataILi2EE12ScaleFunctorIN3c104HalfES4_EJfEEvlPViT_T0_DpT1_ --------------------------
	.section	.nv.info._Z25multi_tensor_apply_kernelI18TensorListMetadataILi2EE12ScaleFunctorIN3c104HalfES4_EJfEEvlPViT_T0_DpT1_,"",@"SHT_CUDA_INFO"
	.sectionflags	@""
	.align	4


	//----- nvinfo : EIATTR_CUDA_API_VERSION
	.align		4
        /*0000*/ 	.byte	0x04, 0x37
        /*0002*/ 	.short	(.L_163 - .L_162)
.L_162:
        /*0004*/ 	.word	0x00000082


	//----- nvinfo : EIATTR_KPARAM_INFO
	.align		4
.L_163:
        /*0008*/ 	.byte	0x04, 0x17
        /*000a*/ 	.short	(.L_165 - .L_164)
.L_164:
        /*000c*/ 	.word	0x00000000
        /*0010*/ 	.short	0x0004
        /*0012*/ 	.short	0x0c5c
        /*0014*/ 	.byte	0x00, 0xf0, 0x11, 0x00


	//----- nvinfo : EIATTR_KPARAM_INFO
	.align		4
.L_165:
        /*0018*/ 	.byte	0x04, 0x17
        /*001a*/ 	.short	(.L_167 - .L_166)
.L_166:
        /*001c*/ 	.word	0x00000000
        /*0020*/ 	.short	0x0003
        /*0022*/ 	.short	0x0c58
        /*0024*/ 	.byte	0x00, 0xf0, 0x05, 0x00


	//----- nvinfo : EIATTR_KPARAM_INFO
	.align		4
.L_167:
        /*0028*/ 	.byte	0x04, 0x17
        /*002a*/ 	.short	(.L_169 - .L_168)
.L_168:
        /*002c*/ 	.word	0x00000000
        /*0030*/ 	.short	0x0002
        /*0032*/ 	.short	0x0010
        /*0034*/ 	.byte	0x00, 0xf0, 0x21, 0x31


	//----- nvinfo : EIATTR_KPARAM_INFO
	.align		4
.L_169:
        /*0038*/ 	.byte	0x04, 0x17
        /*003a*/ 	.short	(.L_171 - .L_170)
.L_170:
        /*003c*/ 	.word	0x00000000
        /*0040*/ 	.short	0x0001
        /*0042*/ 	.short	0x0008
        /*0044*/ 	.byte	0x00, 0xf5, 0x21, 0x00


	//----- nvinfo : EIATTR_KPARAM_INFO
	.align		4
.L_171:
        /*0048*/ 	.byte	0x04, 0x17
        /*004a*/ 	.short	(.L_173 - .L_172)
.L_172:
        /*004c*/ 	.word	0x00000000
        /*0050*/ 	.short	0x0000
        /*0052*/ 	.short	0x0000
        /*0054*/ 	.byte	0x00, 0xf0, 0x21, 0x00


	//----- nvinfo : EIATTR_SPARSE_MMA_MASK
	.align		4
.L_173:
        /*0058*/ 	.byte	0x03, 0x50
        /*005a*/ 	.short	0x0000


	//----- nvinfo : EIATTR_MAXREG_COUNT
	.align		4
        /*005c*/ 	.byte	0x03, 0x1b
        /*005e*/ 	.short	0x00ff


	//----- nvinfo : EIATTR_MERCURY_ISA_VERSION
	.align		4
        /*0060*/ 	.byte	0x03, 0x5f
        /*0062*/ 	.short	0x0101


	//----- nvinfo : EIATTR_VRC_CTA_INIT_COUNT
	.align		4
        /*0064*/ 	.byte	0x02, 0x4a
	.zero		1
	.zero		1


	//----- nvinfo : EIATTR_EXIT_INSTR_OFFSETS
	.align		4
        /*0068*/ 	.byte	0x04, 0x1c
        /*006a*/ 	.short	(.L_175 - .L_174)


	//   ....[0]....
.L_174:
        /*006c*/ 	.word	0x00000860


	//   ....[1]....
        /*0070*/ 	.word	0x000008a0


	//----- nvinfo : EIATTR_CRS_STACK_SIZE
	.align		4
.L_175:
        /*0074*/ 	.byte	0x04, 0x1e
        /*0076*/ 	.short	(.L_177 - .L_176)
.L_176:
        /*0078*/ 	.word	0x00000000


	//----- nvinfo : EIATTR_CBANK_PARAM_SIZE
	.align		4
.L_177:
        /*007c*/ 	.byte	0x03, 0x19
        /*007e*/ 	.short	0x0c60


	//----- nvinfo : EIATTR_PARAM_CBANK
	.align		4
        /*0080*/ 	.byte	0x04, 0x0a
        /*0082*/ 	.short	(.L_179 - .L_178)
	.align		4
.L_178:
        /*0084*/ 	.word	index@(.nv.constant0._Z25multi_tensor_apply_kernelI18TensorListMetadataILi2EE12ScaleFunctorIN3c104HalfES4_EJfEEvlPViT_T0_DpT1_)
        /*0088*/ 	.short	0x0380
        /*008a*/ 	.short	0x0c60


	//----- nvinfo : EIATTR_SW_WAR
	.align		4
.L_179:
        /*008c*/ 	.byte	0x04, 0x36
        /*008e*/ 	.short	(.L_181 - .L_180)
.L_180:
        /*0090*/ 	.word	0x00000008
.L_181:


//--------------------- .nv.info._Z25multi_tensor_apply_kernelI18TensorListMetadataILi2EE12ScaleFunctorIN3c104HalfEfEJfEEvlPViT_T0_DpT1_ --------------------------
	.section	.nv.info._Z25multi_tensor_apply_kernelI18TensorListMetadataILi2EE12ScaleFunctorIN3c104HalfEfEJfEEvlPViT_T0_DpT1_,"",@"SHT_CUDA_INFO"
	.sectionflags	@""
	.align	4


	//----- nvinfo : EIATTR_CUDA_API_VERSION
	.align		4
        /*0000*/ 	.byte	0x04, 0x37
        /*0002*/ 	.short	(.L_183 - .L_182)
.L_182:
        /*0004*/ 	.word	0x00000082


	//----- nvinfo : EIATTR_KPARAM_INFO
	.align		4
.L_183:
        /*0008*/ 	.byte	0x04, 0x17
        /*000a*/ 	.short	(.L_185 - .L_184)
.L_184:
        /*000c*/ 	.word	0x00000000
        /*0010*/ 	.short	0x0004
        /*0012*/ 	.short	0x0c5c
        /*0014*/ 	.byte	0x00, 0xf0, 0x11, 0x00


	//----- nvinfo : EIATTR_KPARAM_INFO
	.align		4
.L_185:
        /*0018*/ 	.byte	0x04, 0x17
        /*001a*/ 	.short	(.L_187 - .L_186)
.L_186:
        /*001c*/ 	.word	0x00000000
        /*0020*/ 	.short	0x0003
        /*0022*/ 	.short	0x0c58
        /*0024*/ 	.byte	0x00, 0xf0, 0x05, 0x00


	//----- nvinfo : EIATTR_KPARAM_INFO
	.align		4
.L_187:
        /*0028*/ 	.byte	0x04, 0x17
        /*002a*/ 	.short	(.L_189 - .L_188)
.L_188:
        /*002c*/ 	.word	0x00000000
        /*0030*/ 	.short	0x0002
        /*0032*/ 	.short	0x0010
        /*0034*/ 	.byte	0x00, 0xf0, 0x21, 0x31


	//----- nvinfo : EIATTR_KPARAM_INFO
	.align		4
.L_189:
        /*0038*/ 	.byte	0x04, 0x17
        /*003a*/ 	.short	(.L_191 - .L_190)
.L_190:
        /*003c*/ 	.word	0x00000000
        /*0040*/ 	.short	0x0001
        /*0042*/ 	.short	0x0008
        /*0044*/ 	.byte	0x00, 0xf5, 0x21, 0x00


	//----- nvinfo : EIATTR_KPARAM_INFO
	.align		4
.L_191:
        /*0048*/ 	.byte	0x04, 0x17
        /*004a*/ 	.short	(.L_193 - .L_192)
.L_192:
        /*004c*/ 	.word	0x00000000
        /*0050*/ 	.short	0x0000
        /*0052*/ 	.short	0x0000
        /*0054*/ 	.byte	0x00, 0xf0, 0x21, 0x00


	//----- nvinfo : EIATTR_SPARSE_MMA_MASK
	.align		4
.L_193:
        /*0058*/ 	.byte	0x03, 0x50
        /*005a*/ 	.short	0x0000


	//----- nvinfo : EIATTR_MAXREG_COUNT
	.align		4
        /*005c*/ 	.byte	0x03, 0x1b
        /*005e*/ 	.short	0x00ff


	//----- nvinfo : EIATTR_MERCURY_ISA_VERSION
	.align		4
        /*0060*/ 	.byte	0x03, 0x5f
        /*0062*/ 	.short	0x0101


	//----- nvinfo : EIATTR_VRC_CTA_INIT_COUNT
	.align		4
        /*0064*/ 	.byte	0x02, 0x4a
	.zero		1
	.zero		1


	//----- nvinfo : EIATTR_EXIT_INSTR_OFFSETS
	.align		4
        /*0068*/ 	.byte	0x04, 0x1c
        /*006a*/ 	.short	(.L_195 - .L_194)


	//   ....[0]....
.L_194:
        /*006c*/ 	.word	0x000007d0


	//   ....[1]....
        /*0070*/ 	.word	0x00000810


	//----- nvinfo : EIATTR_CRS_STACK_SIZE
	.align		4
.L_195:
        /*0074*/ 	.byte	0x04, 0x1e
        /*0076*/ 	.short	(.L_197 - .L_196)
.L_196:
        /*0078*/ 	.word	0x00000000


	//----- nvinfo : EIATTR_CBANK_PARAM_SIZE
	.align		4
.L_197:
        /*007c*/ 	.byte	0x03, 0x19
        /*007e*/ 	.short	0x0c60


	//----- nvinfo : EIATTR_PARAM_CBANK
	.align		4
        /*0080*/ 	.byte	0x04, 0x0a
        /*0082*/ 	.short	(.L_199 - .L_198)
	.align		4
.L_198:
        /*0084*/ 	.word	index@(.nv.constant0._Z25multi_tensor_apply_kernelI18TensorListMetadataILi2EE12ScaleFunctorIN3c104HalfEfEJfEEvlPViT_T0_DpT1_)
        /*0088*/ 	.short	0x0380
        /*008a*/ 	.short	0x0c60


	//----- nvinfo : EIATTR_SW_WAR
	.align		4
.L_199:
        /*008c*/ 	.byte	0x04, 0x36
        /*008e*/ 	.short	(.L_201 - .L_200)
.L_200:
        /*0090*/ 	.word	0x00000008
.L_201:


//--------------------- .nv.info._Z25multi_tensor_apply_kernelI18TensorListMetadataILi2EE12ScaleFunctorIfN3c108BFloat16EEJfEEvlPViT_T0_DpT1_ --------------------------
	.section	.nv.info._Z25multi_tensor_apply_kernelI18TensorListMetadataILi2EE12ScaleFunctorIfN3c108BFloat16EEJfEEvlPViT_T0_DpT1_,"",@"SHT_CUDA_INFO"
	.sectionflags	@""
	.align	4


	//----- nvinfo : EIATTR_CUDA_API_VERSION
	.align		4
        /*0000*/ 	.byte	0x04, 0x37
        /*0002*/ 	.short	(.L_203 - .L_202)
.L_202:
        /*0004*/ 	.word	0x00000082


	//----- nvinfo : EIATTR_KPARAM_INFO
	.align		4
.L_203:
        /*0008*/ 	.byte	0x04, 0x17
        /*000a*/ 	.short	(.L_205 - .L_204)
.L_204:
        /*000c*/ 	.word	0x00000000
        /*0010*/ 	.short	0x0004
        /*0012*/ 	.short	0x0c5c
        /*0014*/ 	.byte	0x00, 0xf0, 0x11, 0x00


	//----- nvinfo : EIATTR_KPARAM_INFO
	.align		4
.L_205:
        /*0018*/ 	.byte	0x04, 0x17
        /*001a*/ 	.short	(.L_207 - .L_206)
.L_206:
        /*001c*/ 	.word	0x00000000
        /*0020*/ 	.short	0x0003
        /*0022*/ 	.short	0x0c58
        /*0024*/ 	.byte	0x00, 0xf0, 0x05, 0x00


	//----- nvinfo : EIATTR_KPARAM_INFO
	.align		4
.L_207:
        /*0028*/ 	.byte	0x04, 0x17
        /*002a*/ 	.short	(.L_209 - .L_208)
.L_208:
        /*002c*/ 	.word	0x00000000
        /*0030*/ 	.short	0x0002
        /*0032*/ 	.short	0x0010
        /*0034*/ 	.byte	0x00, 0xf0, 0x21, 0x31


	//----- nvinfo : EIATTR_KPARAM_INFO
	.align		4
.L_209:
        /*0038*/ 	.byte	0x04, 0x17
        /*003a*/ 	.short	(.L_211 - .L_210)
.L_210:
        /*003c*/ 	.word	0x00000000
        /*0040*/ 	.short	0x0001
        /*0042*/ 	.short	0x0008
        /*0044*/ 	.byte	0x00, 0xf5, 0x21, 0x00


	//----- nvinfo : EIATTR_KPARAM_INFO
	.align		4
.L_211:
        /*0048*/ 	.byte	0x04, 0x17
        /*004a*/ 	.short	(.L_213 - .L_212)
.L_212:
        /*004c*/ 	.word	0x00000000
        /*0050*/ 	.short	0x0000
        /*0052*/ 	.short	0x0000
        /*0054*/ 	.byte	0x00, 0xf0, 0x21, 0x00


	//----- nvinfo : EIATTR_SPARSE_MMA_MASK
	.align		4
.L_213:
        /*0058*/ 	.byte	0x03, 0x50
        /*005a*/ 	.short	0x0000


	//----- nvinfo : EIATTR_MAXREG_COUNT
	.align		4
        /*005c*/ 	.byte	0x03, 0x1b
        /*005e*/ 	.short	0x00ff


	//----- nvinfo : EIATTR_MERCURY_ISA_VERSION
	.align		4
        /*0060*/ 	.byte	0x03, 0x5f
        /*0062*/ 	.short	0x0101


	//----- nvinfo : EIATTR_VRC_CTA_INIT_COUNT
	.align		4
        /*0064*/ 	.byte	0x02, 0x4a
	.zero		1
	.zero		1


	//----- nvinfo : EIATTR_EXIT_INSTR_OFFSETS
	.align		4
        /*0068*/ 	.byte	0x04, 0x1c
        /*006a*/ 	.short	(.L_215 - .L_214)


	//   ....[0]....
.L_214:
        /*006c*/ 	.word	0x000007b0


	//   ....[1]....
        /*0070*/ 	.word	0x000007f0


	//----- nvinfo : EIATTR_CRS_STACK_SIZE
	.align		4
.L_215:
        /*0074*/ 	.byte	0x04, 0x1e
        /*0076*/ 	.short	(.L_217 - .L_216)
.L_216:
        /*0078*/ 	.word	0x00000000


	//----- nvinfo : EIATTR_CBANK_PARAM_SIZE
	.align		4
.L_217:
        /*007c*/ 	.byte	0x03, 0x19
        /*007e*/ 	.short	0x0c60


	//----- nvinfo : EIATTR_PARAM_CBANK
	.align		4
        /*0080*/ 	.byte	0x04, 0x0a
        /*0082*/ 	.short	(.L_219 - .L_218)
	.align		4
.L_218:
        /*0084*/ 	.word	index@(.nv.constant0._Z25multi_tensor_apply_kernelI18TensorListMetadataILi2EE12ScaleFunctorIfN3c108BFloat16EEJfEEvlPViT_T0_DpT1_)
        /*0088*/ 	.short	0x0380
        /*008a*/ 	.short	0x0c60


	//----- nvinfo : EIATTR_SW_WAR
	.align		4
.L_219:
        /*008c*/ 	.byte	0x04, 0x36
        /*008e*/ 	.short	(.L_221 - .L_220)
.L_220:
        /*0090*/ 	.word	0x00000008
.L_221:


//--------------------- .nv.info._Z25multi_tensor_apply_kernelI18TensorListMetadataILi2EE12ScaleFunctorIfN3c104HalfEEJfEEvlPViT_T0_DpT1_ --------------------------
	.section	.nv.info._Z25multi_tensor_apply_kernelI18TensorListMetadataILi2EE12ScaleFunctorIfN3c104HalfEEJfEEvlPViT_T0_DpT1_,"",@"SHT_CUDA_INFO"
	.sectionflags	@""
	.align	4


	//----- nvinfo : EIATTR_CUDA_API_VERSION
	.align		4
        /*0000*/ 	.byte	0x04, 0x37
        /*0002*/ 	.short	(.L_223 - .L_222)
.L_222:
        /*0004*/ 	.word	0x00000082


	//----- nvinfo : EIATTR_KPARAM_INFO
	.align		4
.L_223:
        /*0008*/ 	.byte	0x04, 0x17
        /*000a*/ 	.short	(.L_225 - .L_224)
.L_224:
        /*000c*/ 	.word	0x00000000
        /*0010*/ 	.short	0x0004
        /*0012*/ 	.short	0x0c5c
        /*0014*/ 	.byte	0x00, 0xf0, 0x11, 0x00


	//----- nvinfo : EIATTR_KPARAM_INFO
	.align		4
.L_225:
        /*0018*/ 	.byte	0x04, 0x17
        /*001a*/ 	.short	(.L_227 - .L_226)
.L_226:
        /*001c*/ 	.word	0x00000000
        /*0020*/ 	.short	0x0003
        /*0022*/ 	.short	0x0c58
        /*0024*/ 	.byte	0x00, 0xf0, 0x05, 0x00


	//----- nvinfo : EIATTR_KPARAM_INFO
	.align		4
.L_227:
        /*0028*/ 	.byte	0x04, 0x17
        /*002a*/ 	.short	(.L_229 - .L_228)
.L_228:
        /*002c*/ 	.word	0x00000000
        /*0030*/ 	.short	0x0002
        /*0032*/ 	.short	0x0010
        /*0034*/ 	.byte	0x00, 0xf0, 0x21, 0x31


	//----- nvinfo : EIATTR_KPARAM_INFO
	.align		4
.L_229:
        /*0038*/ 	.byte	0x04, 0x17
        /*003a*/ 	.short	(.L_231 - .L_230)
.L_230:
        /*003c*/ 	.word	0x00000000
        /*0040*/ 	.short	0x0001
        /*0042*/ 	.short	0x0008
        /*0044*/ 	.byte	0x00, 0xf5, 0x21, 0x00


	//----- nvinfo : EIATTR_KPARAM_INFO
	.align		4
.L_231:
        /*0048*/ 	.byte	0x04, 0x17
        /*004a*/ 	.short	(.L_233 - .L_232)
.L_232:
        /*004c*/ 	.word	0x00000000
        /*0050*/ 	.short	0x0000
        /*0052*/ 	.short	0x0000
        /*0054*/ 	.byte	0x00, 0xf0, 0x21, 0x00


	//----- nvinfo : EIATTR_SPARSE_MMA_MASK
	.align		4
.L_233:
        /*0058*/ 	.byte	0x03, 0x50
        /*005a*/ 	.short	0x0000


	//----- nvinfo : EIATTR_MAXREG_COUNT
	.align		4
        /*005c*/ 	.byte	0x03, 0x1b
        /*005e*/ 	.short	0x00ff


	//----- nvinfo : EIATTR_MERCURY_ISA_VERSION
	.align		4
        /*0060*/ 	.byte	0x03, 0x5f
        /*0062*/ 	.short	0x0101


	//----- nvinfo : EIATTR_VRC_CTA_INIT_COUNT
	.align		4
        /*0064*/ 	.byte	0x02, 0x4a
	.zero		1
	.zero		1


	//----- nvinfo : EIATTR_EXIT_INSTR_OFFSETS
	.align		4
        /*0068*/ 	.byte	0x04, 0x1c
        /*006a*/ 	.short	(.L_235 - .L_234)


	//   ....[0]....
.L_234:
        /*006c*/ 	.word	0x000007b0


	//   ....[1]....
        /*0070*/ 	.word	0x000007f0


	//----- nvinfo : EIATTR_CRS_STACK_SIZE
	.align		4
.L_235:
        /*0074*/ 	.byte	0x04, 0x1e
        /*0076*/ 	.short	(.L_237 - .L_236)
.L_236:
        /*0078*/ 	.word	0x00000000


	//----- nvinfo : EIATTR_CBANK_PARAM_SIZE
	.align		4
.L_237:
        /*007c*/ 	.byte	0x03, 0x19
        /*007e*/ 	.short	0x0c60


	//----- nvinfo : EIATTR_PARAM_CBANK
	.align		4
        /*0080*/ 	.byte	0x04, 0x0a
        /*0082*/ 	.short	(.L_239 - .L_238)
	.align		4
.L_238:
        /*0084*/ 	.word	index@(.nv.constant0._Z25multi_tensor_apply_kernelI18TensorListMetadataILi2EE12ScaleFunctorIfN3c104HalfEEJfEEvlPViT_T0_DpT1_)
        /*0088*/ 	.short	0x0380
        /*008a*/ 	.short	0x0c60


	//----- nvinfo : EIATTR_SW_WAR
	.align		4
.L_239:
        /*008c*/ 	.byte	0x04, 0x36
        /*008e*/ 	.short	(.L_241 - .L_240)
.L_240:
        /*0090*/ 	.word	0x00000008
.L_241:


//--------------------- .nv.info._Z25multi_tensor_apply_kernelI18TensorListMetadataILi2EE12ScaleFunctorIffEJfEEvlPViT_T0_DpT1_ --------------------------
	.section	.nv.info._Z25multi_tensor_apply_kernelI18TensorListMetadataILi2EE12ScaleFunctorIffEJfEEvlPViT_T0_DpT1_,"",@"SHT_CUDA_INFO"
	.sectionflags	@""
	.align	4


	//----- nvinfo : EIATTR_CUDA_API_VERSION
	.align		4
        /*0000*/ 	.byte	0x04, 0x37
        /*0002*/ 	.short	(.L_243 - .L_242)
.L_242:
        /*0004*/ 	.word	0x00000082


	//----- nvinfo : EIATTR_KPARAM_INFO
	.align		4
.L_243:
        /*0008*/ 	.byte	0x04, 0x17
        /*000a*/ 	.short	(.L_245 - .L_244)
.L_244:
        /*000c*/ 	.word	0x00000000
        /*0010*/ 	.short	0x0004
        /*0012*/ 	.short	0x0c5c
        /*0014*/ 	.byte	0x00, 0xf0, 0x11, 0x00


	//----- nvinfo : EIATTR_KPARAM_INFO
	.align		4
.L_245:
        /*0018*/ 	.byte	0x04, 0x17
        /*001a*/ 	.short	(.L_247 - .L_246)
.L_246:
        /*001c*/ 	.word	0x00000000
        /*0020*/ 	.short	0x0003
        /*0022*/ 	.short	0x0c58
        /*0024*/ 	.byte	0x00, 0xf0, 0x05, 0x00


	//----- nvinfo : EIATTR_KPARAM_INFO
	.align		4
.L_247:
        /*0028*/ 	.byte	0x04, 0x17
        /*002a*/ 	.short	(.L_249 - .L_248)
.L_248:
        /*002c*/ 	.word	0x00000000
        /*0030*/ 	.short	0x0002
        /*0032*/ 	.short	0x0010
        /*0034*/ 	.byte	0x00, 0xf0, 0x21, 0x31


	//----- nvinfo : EIATTR_KPARAM_INFO
	.align		4
.L_249:
        /*0038*/ 	.byte	0x04, 0x17
        /*003a*/ 	.short	(.L_251 - .L_250)
.L_250:
        /*003c*/ 	.word	0x00000000
        /*0040*/ 	.short	0x0001
        /*0042*/ 	.short	0x0008
        /*0044*/ 	.byte	0x00, 0xf5, 0x21, 0x00


	//----- nvinfo : EIATTR_KPARAM_INFO
	.align		4
.L_251:
        /*0048*/ 	.byte	0x04, 0x17
        /*004a*/ 	.short	(.L_253 - .L_252)
.L_252:
        /*004c*/ 	.word	0x00000000
        /*0050*/ 	.short	0x0000
        /*0052*/ 	.short	0x0000
        /*0054*/ 	.byte	0x00, 0xf0, 0x21, 0x00


	//----- nvinfo : EIATTR_SPARSE_MMA_MASK
	.align		4
.L_253:
        /*0058*/ 	.byte	0x03, 0x50
        /*005a*/ 	.short	0x0000


	//----- nvinfo : EIATTR_MAXREG_COUNT
	.align		4
        /*005c*/ 	.byte	0x03, 0x1b
        /*005e*/ 	.short	0x00ff


	//----- nvinfo : EIATTR_MERCURY_ISA_VERSION
	.align		4
        /*0060*/ 	.byte	0x03, 0x5f
        /*0062*/ 	.short	0x0101


	//----- nvinfo : EIATTR_VRC_CTA_INIT_COUNT
	.align		4
        /*0064*/ 	.byte	0x02, 0x4a
	.zero		1
	.zero		1


	//----- nvinfo : EIATTR_EXIT_INSTR_OFFSETS
	.align		4
        /*0068*/ 	.byte	0x04, 0x1c
        /*006a*/ 	.short	(.L_255 - .L_254)


	//   ....[0]....
.L_254:
        /*006c*/ 	.word	0x00000700


	//   ....[1]....
        /*0070*/ 	.word	0x00000740


	//----- nvinfo : EIATTR_CRS_STACK_SIZE
	.align		4
.L_255:
        /*0074*/ 	.byte	0x04, 0x1e
        /*0076*/ 	.short	(.L_257 - .L_256)
.L_256:
        /*0078*/ 	.word	0x00000000


	//----- nvinfo : EIATTR_CBANK_PARAM_SIZE
	.align		4
.L_257:
        /*007c*/ 	.byte	0x03, 0x19
        /*007e*/ 	.short	0x0c60


	//----- nvinfo : EIATTR_PARAM_CBANK
	.align		4
        /*0080*/ 	.byte	0x04, 0x0a
        /*0082*/ 	.short	(.L_259 - .L_258)
	.align		4
.L_258:
        /*0084*/ 	.word	index@(.nv.constant0._Z25multi_tensor_apply_kernelI18TensorListMetadataILi2EE12ScaleFunctorIffEJfEEvlPViT_T0_DpT1_)
        /*0088*/ 	.short	0x0380
        /*008a*/ 	.short	0x0c60


	//----- nvinfo : EIATTR_SW_WAR
	.align		4
.L_259:
        /*008c*/ 	.byte	0x04, 0x36
        /*008e*/ 	.short	(.L_261 - .L_260)
.L_260:
        /*0090*/ 	.word	0x00000008
.L_261:


//--------------------- .nv.callgraph             --------------------------
	.section	.nv.callgraph,"",@"SHT_CUDA_CALLGRAPH"
	.align	4
	.sectionentsize	8
	.align		4
        /*0000*/ 	.word	0x00000000
	.align		4
        /*0004*/ 	.word	0xffffffff
	.align		4
        /*0008*/ 	.word	0x00000000
	.align		4
        /*000c*/ 	.word	0xfffffffe
	.align		4
        /*0010*/ 	.word	0x00000000
	.align		4
        /*0014*/ 	.word	0xfffffffd
	.align		4
        /*0018*/ 	.word	0x00000000
	.align		4
        /*001c*/ 	.word	0xfffffffc


//--------------------- .nv.constant4             --------------------------
	.section	.nv.constant4,"a",@progbits
	.align	8
	.align		8
.nv.constant4:
        /*0000*/ 	.dword	_ZN59_INTERNAL_c2a56a9e_28_multi_tensor_scale_kernel_cu_5a3e5c444cuda3std3__45__cpo5beginE
	.align		8
        /*0008*/ 	.dword	_ZN59_INTERNAL_c2a56a9e_28_multi_tensor_scale_kernel_cu_5a3e5c444cuda3std3__45__cpo3endE
	.align		8
        /*0010*/ 	.dword	_ZN59_INTERNAL_c2a56a9e_28_multi_tensor_scale_kernel_cu_5a3e5c444cuda3std3__45__cpo6cbeginE
	.align		8
        /*0018*/ 	.dword	_ZN59_INTERNAL_c2a56a9e_28_multi_tensor_scale_kernel_cu_5a3e5c444cuda3std3__45__cpo4cendE
	.align		8
        /*0020*/ 	.dword	_ZN59_INTERNAL_c2a56a9e_28_multi_tensor_scale_kernel_cu_5a3e5c444cuda3std3__45__cpo6rbeginE
	.align		8
        /*0028*/ 	.dword	_ZN59_INTERNAL_c2a56a9e_28_multi_tensor_scale_kernel_cu_5a3e5c444cuda3std3__45__cpo4rendE
	.align		8
        /*0030*/ 	.dword	_ZN59_INTERNAL_c2a56a9e_28_multi_tensor_scale_kernel_cu_5a3e5c444cuda3std3__45__cpo7crbeginE
	.align		8
        /*0038*/ 	.dword	_ZN59_INTERNAL_c2a56a9e_28_multi_tensor_scale_kernel_cu_5a3e5c444cuda3std3__45__cpo5crendE
	.align		8
        /*0040*/ 	.dword	_ZN59_INTERNAL_c2a56a9e_28_multi_tensor_scale_kernel_cu_5a3e5c444cuda3std3__461_GLOBAL__N__c2a56a9e_28_multi_tensor_scale_kernel_cu_5a3e5c446ignoreE
	.align		8
        /*0048*/ 	.dword	_ZN59_INTERNAL_c2a56a9e_28_multi_tensor_scale_kernel_cu_5a3e5c444cuda3std3__419piecewise_constructE
	.align		8
        /*0050*/ 	.dword	_ZN59_INTERNAL_c2a56a9e_28_multi_tensor_scale_kernel_cu_5a3e5c444cuda3std3__48in_placeE
	.align		8
        /*0058*/ 	.dword	_ZN59_INTERNAL_c2a56a9e_28_multi_tensor_scale_kernel_cu_5a3e5c444cuda3std3__420unreachable_sentinelE
	.align		8
        /*0060*/ 	.dword	_ZN59_INTERNAL_c2a56a9e_28_multi_tensor_scale_kernel_cu_5a3e5c444cuda3std6ranges3__45__cpo4swapE
	.align		8
        /*0068*/ 	.dword	_ZN59_INTERNAL_c2a56a9e_28_multi_tensor_scale_kernel_cu_5a3e5c444cuda3std6ranges3__45__cpo9iter_moveE
	.align		8
        /*0070*/ 	.dword	_ZN59_INTERNAL_c2a56a9e_28_multi_tensor_scale_kernel_cu_5a3e5c444cuda3std6ranges3__45__cpo5beginE
	.align		8
        /*0078*/ 	.dword	_ZN59_INTERNAL_c2a56a9e_28_multi_tensor_scale_kernel_cu_5a3e5c444cuda3std6ranges3__45__cpo3endE
	.align		8
        /*0080*/ 	.dword	_ZN59_INTERNAL_c2a56a9e_28_multi_tensor_scale_kernel_cu_5a3e5c444cuda3std6ranges3__45__cpo6cbeginE
	.align		8
        /*0088*/ 	.dword	_ZN59_INTERNAL_c2a56a9e_28_multi_tensor_scale_kernel_cu_5a3e5c444cuda3std6ranges3__45__cpo4cendE
	.align		8
        /*0090*/ 	.dword	_ZN59_INTERNAL_c2a56a9e_28_multi_tensor_scale_kernel_cu_5a3e5c444cuda3std6ranges3__45__cpo7advanceE
	.align		8
        /*0098*/ 	.dword	_ZN59_INTERNAL_c2a56a9e_28_multi_tensor_scale_kernel_cu_5a3e5c444cuda3std6ranges3__45__cpo9iter_swapE
	.align		8
        /*00a0*/ 	.dword	_ZN59_INTERNAL_c2a56a9e_28_multi_tensor_scale_kernel_cu_5a3e5c444cuda3std6ranges3__45__cpo4nextE
	.align		8
        /*00a8*/ 	.dword	_ZN59_INTERNAL_c2a56a9e_28_multi_tensor_scale_kernel_cu_5a3e5c444cuda3std6ranges3__45__cpo4prevE
	.align		8
        /*00b0*/ 	.dword	_ZN59_INTERNAL_c2a56a9e_28_multi_tensor_scale_kernel_cu_5a3e5c444cuda3std6ranges3__45__cpo4dataE
	.align		8
        /*00b8*/ 	.dword	_ZN59_INTERNAL_c2a56a9e_28_multi_tensor_scale_kernel_cu_5a3e5c444cuda3std6ranges3__45__cpo5cdataE
	.align		8
        /*00c0*/ 	.dword	_ZN59_INTERNAL_c2a56a9e_28_multi_tensor_scale_kernel_cu_5a3e5c444cuda3std6ranges3__45__cpo4sizeE
	.align		8
        /*00c8*/ 	.dword	_ZN59_INTERNAL_c2a56a9e_28_multi_tensor_scale_kernel_cu_5a3e5c444cuda3std6ranges3__45__cpo5ssizeE
	.align		8
        /*00d0*/ 	.dword	_ZN59_INTERNAL_c2a56a9e_28_multi_tensor_scale_kernel_cu_5a3e5c444cuda3std6ranges3__45__cpo8distanceE
	.align		8
        /*00d8*/ 	.dword	_ZN59_INTERNAL_c2a56a9e_28_multi_tensor_scale_kernel_cu_5a3e5c446thrust24THRUST_300001_SM_1000_NS6system6detail10sequential3seqE


//--------------------- .text._Z25multi_tensor_apply_kernelI18TensorListMetadataILi2EE12ScaleFunctorIN3c108BFloat16ES4_EJfEEvlPViT_T0_DpT1_ --------------------------
	.section	.text._Z25multi_tensor_apply_kernelI18TensorListMetadataILi2EE12ScaleFunctorIN3c108BFloat16ES4_EJfEEvlPViT_T0_DpT1_,"ax",@progbits
	.align	128
        .global         _Z25multi_tensor_apply_kernelI18TensorListMetadataILi2EE12ScaleFunctorIN3c108BFloat16ES4_EJfEEvlPViT_T0_DpT1_
        .type           _Z25multi_tensor_apply_kernelI18TensorListMetadataILi2EE12ScaleFunctorIN3c108BFloat16ES4_EJfEEvlPViT_T0_DpT1_,@function
        .size           _Z25multi_tensor_apply_kernelI18TensorListMetadataILi2EE12ScaleFunctorIN3c108BFloat16ES4_EJfEEvlPViT_T0_DpT1_,(.L_x_54 - _Z25multi_tensor_apply_kernelI18TensorListMetadataILi2EE12ScaleFunctorIN3c108BFloat16ES4_EJfEEvlPViT_T0_DpT1_)
        .other          _Z25multi_tensor_apply_kernelI18TensorListMetadataILi2EE12ScaleFunctorIN3c108BFloat16ES4_EJfEEvlPViT_T0_DpT1_,@"STO_CUDA_ENTRY STV_DEFAULT"
_Z25multi_tensor_apply_kernelI18TensorListMetadataILi2EE12ScaleFunctorIN3c108BFloat16ES4_EJfEEvlPViT_T0_DpT1_:
.text._Z25multi_tensor_apply_kernelI18TensorListMetadataILi2EE12ScaleFunctorIN3c108BFloat16ES4_EJfEEvlPViT_T0_DpT1_:
[----:B------:R-:W-:Y:S01]  /*0000*/  LDC R1, c[0x0][0x37c] ;  /* 0x0000df00ff017b82 */ /* 0x000fe20000000800 */
[----:B------:R-:W0:Y:S01]  /*0010*/  S2R R8, SR_CTAID.X ;  /* 0x0000000000087919 */ /* 0x000e220000002500 */
[----:B------:R-:W-:-:S06]  /*0020*/  IMAD.MOV.U32 R5, RZ, RZ, 0x10 ;  /* 0x00000010ff057424 */ /* 0x000fcc00078e00ff */
[----:B------:R-:W1:Y:S01]  /*0030*/  LDC R10, c[0x0][0x380] ;  /* 0x0000e000ff0a7b82 */ /* 0x000e620000000800 */
[----:B------:R-:W2:Y:S07]  /*0040*/  LDCU.64 UR6, c[0x0][0x358] ;  /* 0x00006b00ff0677ac */ /* 0x000eae0008000a00 */
[----:B0-----:R-:W0:Y:S01]  /*0050*/  LDC.U8 R0, c[0x0][R8+0x990] ;  /* 0x0002640008007b82 */ /* 0x001e220000000000 */
[----:B------:R-:W-:-:S04]  /*0060*/  VIADD R3, R8, 0x10 ;  /* 0x0000001008037836 */ /* 0x000fc80000000000 */
[----:B------:R-:W-:-:S06]  /*0070*/  IMAD R6, R8, 0x3, R3 ;  /* 0x0000000308067824 */ /* 0x000fcc00078e0203 */
[----:B------:R-:W1:Y:S01]  /*0080*/  LDC R6, c[0x0][R6+0xac0] ;  /* 0x0002b00006067b82 */ /* 0x000e620000000800 */
[----:B0-----:R-:W-:-:S07]  /*0090*/  IMAD R0, R0, 0x8, R5 ;  /* 0x0000000800007824 */ /* 0x001fce00078e0205 */
[----:B------:R-:W0:Y:S01]  /*00a0*/  LDC.64 R4, c[0x0][R0+0x380] ;  /* 0x0000e00000047b82 */ /* 0x000e220000000a00 */
[----:B-1----:R-:W-:-:S07]  /*00b0*/  IMAD R9, R6, R10, RZ ;  /* 0x0000000a06097224 */ /* 0x002fce00078e02ff */
[----:B------:R-:W1:Y:S08]  /*00c0*/  LDC R7, c[0x0][R0+0x780] ;  /* 0x0001e00000077b82 */ /* 0x000e700000000800 */
[----:B------:R-:W3:Y:S01]  /*00d0*/  LDC.64 R2, c[0x0][R0+0x580] ;  /* 0x0001600000027b82 */ /* 0x000ee20000000a00 */
[----:B0-----:R-:W-:-:S03]  /*00e0*/  IMAD.WIDE R4, R9, 0x2, R4 ;  /* 0x0000000209047825 */ /* 0x001fc600078e0204 */
[----:B------:R-:W-:Y:S01]  /*00f0*/  LOP3.LUT P1, RZ, R4, 0x7, RZ, 0xc0, !PT ;  /* 0x0000000704ff7812 */ /* 0x000fe2000782c0ff */
[----:B-1----:R-:W-:-:S05]  /*0100*/  IMAD.IADD R7, R7, 0x1, -R9 ;  /* 0x0000000107077824 */ /* 0x002fca00078e0a09 */
[----:B------:R-:W-:Y:S01]  /*0110*/  LOP3.LUT P0, RZ, R7, 0x3, R10, 0xc8, !PT ;  /* 0x0000000307ff7812 */ /* 0x000fe2000780c80a */
[----:B---3--:R-:W-:-:S03]  /*0120*/  IMAD.WIDE R2, R9, 0x2, R2 ;  /* 0x0000000209027825 */ /* 0x008fc600078e0202 */
[----:B------:R-:W-:-:S04]  /*0130*/  LOP3.LUT P2, RZ, R2, 0x7, RZ, 0xc0, !PT ;  /* 0x0000000702ff7812 */ /* 0x000fc8000784c0ff */
[----:B------:R-:W-:-:S13]  /*0140*/  PLOP3.LUT P0, PT, P2, P0, P1, 0x1, 0x0 ;  /* 0x000000000000781c */ /* 0x000fda0001700011 */
[----:B--2---:R-:W-:Y:S05]  /*0150*/  @P0 BRA `(.L_x_0) ;  /* 0x0000000000fc0947 */ /* 0x004fea0003800000 */
[----:B------:R-:W-:Y:S01]  /*0160*/  VIMNMX R0, PT, PT, R7, R10, PT ;  /* 0x0000000a07007248 */ /* 0x000fe20003fe0100 */
[----:B------:R-:W-:-:S03]  /*0170*/  IMAD.MOV.U32 R6, RZ, RZ, 0x1 ;  /* 0x00000001ff067424 */ /* 0x000fc600078e00ff */
[----:B------:R-:W-:-:S13]  /*0180*/  ISETP.GE.AND P0, PT, R0, 0x1, PT ;  /* 0x000000010000780c */ /* 0x000fda0003f06270 */
[----:B------:R-:W-:Y:S05]  /*0190*/  @!P0 BRA `(.L_x_1) ;  /* 0x0000000400a88947 */ /* 0x000fea0003800000 */
[----:B------:R-:W0:Y:S01]  /*01a0*/  S2R R22, SR_TID.X ;  /* 0x0000000000167919 */ /* 0x000e220000002100 */
[----:B------:R-:W-:Y:S01]  /*01b0*/  IMAD.MOV.U32 R6, RZ, RZ, 0x1 ;  /* 0x00000001ff067424 */ /* 0x000fe200078e00ff */
[----:B------:R-:W-:Y:S01]  /*01c0*/  VIMNMX.U32 R0, PT, PT, R7, R10, PT ;  /* 0x0000000a07007248 */ /* 0x000fe20003fe0000 */
[----:B------:R-:W1:Y:S01]  /*01d0*/  LDCU UR5, c[0x0][0x360] ;  /* 0x00006c00ff0577ac */ /* 0x000e620008000800 */
[----:B------:R-:W2:Y:S01]  /*01e0*/  LDCU UR8, c[0x0][0xfdc] ;  /* 0x0001fb80ff0877ac */ /* 0x000ea20008000800 */
[----:B------:R-:W-:-:S05]  /*01f0*/  UMOV UR4, URZ ;  /* 0x000000ff00047c82 */ /* 0x000fca0008000000 */
.L_x_2:
[----:B0-----:R-:W-:Y:S01]  /*0200*/  VIADD R21, R22, UR4 ;  /* 0x0000000416157c36 */ /* 0x001fe20008000000 */
[----:B------:R-:W-:Y:S02]  /*0210*/  PRMT R16, RZ, 0x7610, R16 ;  /* 0x00007610ff107816 */ /* 0x000fe40000000010 */
[----:B------:R-:W-:Y:S01]  /*0220*/  PRMT R18, RZ, 0x7610, R18 ;  /* 0x00007610ff127816 */ /* 0x000fe20000000012 */
[C---:B-1----:R-:W-:Y:S01]  /*0230*/  VIADD R19, R21.reuse, UR5 ;  /* 0x0000000515137c36 */ /* 0x042fe20008000000 */
[-C--:B------:R-:W-:Y:S02]  /*0240*/  ISETP.GE.AND P1, PT, R21, R0.reuse, PT ;  /* 0x000000001500720c */ /* 0x080fe40003f26270 */
[----:B------:R-:W-:Y:S01]  /*0250*/  PRMT R20, RZ, 0x7610, R20 ;  /* 0x00007610ff147816 */ /* 0x000fe20000000014 */
[C---:B------:R-:W-:Y:S01]  /*0260*/  VIADD R17, R19.reuse, UR5 ;  /* 0x0000000513117c36 */ /* 0x040fe20008000000 */
[-C--:B------:R-:W-:Y:S02]  /*0270*/  ISETP.GE.AND P4, PT, R19, R0.reuse, PT ;  /* 0x000000001300720c */ /* 0x080fe40003f86270 */
[----:B------:R-:W-:Y:S01]  /*0280*/  PRMT R23, RZ, 0x7610, R23 ;  /* 0x00007610ff177816 */ /* 0x000fe20000000017 */
[C---:B------:R-:W-:Y:S01]  /*0290*/  VIADD R7, R17.reuse, UR5 ;  /* 0x0000000511077c36 */ /* 0x040fe20008000000 */
[----:B------:R-:W-:-:S04]  /*02a0*/  ISETP.GE.AND P3, PT, R17, R0, PT ;  /* 0x000000001100720c */ /* 0x000fc80003f66270 */
[----:B------:R-:W-:Y:S01]  /*02b0*/  ISETP.GE.AND P2, PT, R7, R0, PT ;  /* 0x000000000700720c */ /* 0x000fe20003f46270 */
[----:B------:R-:W-:-:S04]  /*02c0*/  @!P1 IMAD.WIDE R8, R21, 0x2, R4 ;  /* 0x0000000215089825 */ /* 0x000fc800078e0204 */
[--C-:B------:R-:W-:Y:S01]  /*02d0*/  @!P4 IMAD.WIDE R10, R19, 0x2, R4.reuse ;  /* 0x00000002130ac825 */ /* 0x100fe200078e0204 */
[----:B------:R-:W3:Y:S03]  /*02e0*/  @!P1 LDG.E.U16 R16, desc[UR6][R8.64] ;  /* 0x0000000608109981 */ /* 0x000ee6000c1e1500 */
[--C-:B------:R-:W-:Y:S01]  /*02f0*/  @!P3 IMAD.WIDE R12, R17, 0x2, R4.reuse ;  /* 0x00000002110cb825 */ /* 0x100fe200078e0204 */
[----:B------:R0:W4:Y:S03]  /*0300*/  @!P4 LDG.E.U16 R18, desc[UR6][R10.64] ;  /* 0x000000060a12c981 */ /* 0x000126000c1e1500 */
[----:B------:R-:W-:Y:S01]  /*0310*/  @!P2 IMAD.WIDE R14, R7, 0x2, R4 ;  /* 0x00000002070ea825 */ /* 0x000fe200078e0204 */
[----:B------:R1:W5:Y:S04]  /*0320*/  @!P3 LDG.E.U16 R20, desc[UR6][R12.64] ;  /* 0x000000060c14b981 */ /* 0x000368000c1e1500 */
[----:B------:R2:W5:Y:S01]  /*0330*/  @!P2 LDG.E.U16 R23, desc[UR6][R14.64] ;  /* 0x000000060e17a981 */ /* 0x000562000c1e1500 */
[----:B------:R-:W-:Y:S01]  /*0340*/  LOP3.LUT P0, RZ, R6, 0xff, RZ, 0xc0, !PT ;  /* 0x000000ff06ff7812 */ /* 0x000fe2000780c0ff */
[----:B0-----:R-:W-:-:S04]  /*0350*/  @!P4 IMAD.WIDE R10, R19, 0x2, R2 ;  /* 0x00000002130ac825 */ /* 0x001fc800078e0202 */
[----:B-1----:R-:W-:-:S04]  /*0360*/  @!P3 IMAD.WIDE R12, R17, 0x2, R2 ;  /* 0x00000002110cb825 */ /* 0x002fc800078e0202 */
[----:B--2---:R-:W-:Y:S01]  /*0370*/  @!P2 IMAD.WIDE R14, R7, 0x2, R2 ;  /* 0x00000002070ea825 */ /* 0x004fe200078e0202 */
[----:B------:R-:W-:-:S03]  /*0380*/  ULEA UR4, UR5, UR4, 0x2 ;  /* 0x0000000405047291 */ /* 0x000fc6000f8e10ff */
[----:B---3--:R-:W-:Y:S02]  /*0390*/  IMAD.U32 R24, R16, 0x10000, RZ ;  /* 0x0001000010187824 */ /* 0x008fe400078e00ff */
[----:B----4-:R-:W-:Y:S02]  /*03a0*/  IMAD.U32 R16, R18, 0x10000, RZ ;  /* 0x0001000012107824 */ /* 0x010fe400078e00ff */
[----:B------:R-:W-:Y:S01]  /*03b0*/  FMUL.FTZ R6, R24, UR8 ;  /* 0x0000000818067c20 */ /* 0x000fe20008410000 */
[----:B-----5:R-:W-:Y:S01]  /*03c0*/  IMAD.U32 R18, R20, 0x10000, RZ ;  /* 0x0001000014127824 */ /* 0x020fe200078e00ff */
[----:B------:R-:W-:-:S03]  /*03d0*/  SHF.L.U32 R20, R23, 0x10, RZ ;  /* 0x0000001017147819 */ /* 0x000fc600000006ff */
[----:B------:R-:W-:Y:S01]  /*03e0*/  FMUL.FTZ R8, R18, UR8 ;  /* 0x0000000812087c20 */ /* 0x000fe20008410000 */
[----:B------:R-:W-:Y:S01]  /*03f0*/  FMUL.FTZ R23, R16, UR8 ;  /* 0x0000000810177c20 */ /* 0x000fe20008410000 */
[----:B------:R-:W-:Y:S01]  /*0400*/  F2FP.BF16.F32.PACK_AB R6, RZ, R6 ;  /* 0x00000006ff06723e */ /* 0x000fe200000010ff */
[----:B------:R-:W-:Y:S01]  /*0410*/  FMUL.FTZ R9, R20, UR8 ;  /* 0x0000000814097c20 */ /* 0x000fe20008410000 */
[----:B------:R-:W-:Y:S02]  /*0420*/  FSETP.NE.FTZ.AND P5, PT, |R24|, +INF , PT ;  /* 0x7f8000001800780b */ /* 0x000fe40003fb5200 */
[----:B------:R-:W-:Y:S02]  /*0430*/  F2FP.BF16.F32.PACK_AB R24, RZ, R8 ;  /* 0x00000008ff18723e */ /* 0x000fe400000010ff */
[----:B------:R-:W-:Y:S01]  /*0440*/  F2FP.BF16.F32.PACK_AB R25, RZ, R9 ;  /* 0x00000009ff19723e */ /* 0x000fe200000010ff */
[----:B------:R-:W-:Y:S01]  /*0450*/  @!P1 IMAD.WIDE R8, R21, 0x2, R2 ;  /* 0x0000000215089825 */ /* 0x000fe200078e0202 */
[----:B------:R-:W-:-:S02]  /*0460*/  PRMT R7, R6, 0x7610, R7 ;  /* 0x0000761006077816 */ /* 0x000fc40000000007 */
[----:B------:R-:W-:Y:S02]  /*0470*/  F2FP.BF16.F32.PACK_AB R23, RZ, R23 ;  /* 0x00000017ff17723e */ /* 0x000fe400000010ff */
[----:B------:R-:W-:Y:S01]  /*0480*/  PLOP3.LUT P0, PT, P0, P5, PT, 0x2f, 0xf2 ;  /* 0x0000000000f2781c */ /* 0x000fe2000070a577 */
[----:B------:R3:W-:Y:S01]  /*0490*/  @!P1 STG.E.U16 desc[UR6][R8.64], R7 ;  /* 0x0000000708009986 */ /* 0x0007e2000c101506 */
[----:B------:R-:W-:-:S03]  /*04a0*/  FSETP.NE.FTZ.AND P1, PT, |R18|, +INF , PT ;  /* 0x7f8000001200780b */ /* 0x000fc60003f35200 */
[----:B------:R3:W-:Y:S01]  /*04b0*/  @!P4 STG.E.U16 desc[UR6][R10.64], R23 ;  /* 0x000000170a00c986 */ /* 0x0007e2000c101506 */
[----:B------:R-:W-:-:S03]  /*04c0*/  FSETP.EQU.OR P0, PT, |R16|, +INF , P0 ;  /* 0x7f8000001000780b */ /* 0x000fc6000070a600 */
[----:B------:R3:W-:Y:S04]  /*04d0*/  @!P3 STG.E.U16 desc[UR6][R12.64], R24 ;  /* 0x000000180c00b986 */ /* 0x0007e8000c101506 */
[----:B------:R3:W-:Y:S01]  /*04e0*/  @!P2 STG.E.U16 desc[UR6][R14.64], R25 ;  /* 0x000000190e00a986 */ /* 0x0007e2000c101506 */
[----:B------:R-:W-:Y:S02]  /*04f0*/  PLOP3.LUT P0, PT, P0, P1, PT, 0xf2, 0x2f ;  /* 0x00000000002f781c */ /* 0x000fe40000703e72 */
[----:B------:R-:W-:Y:S02]  /*0500*/  ISETP.LE.AND P1, PT, R0, UR4, PT ;  /* 0x0000000400007c0c */ /* 0x000fe4000bf23270 */
[----:B------:R-:W-:-:S04]  /*0510*/  FSETP.NE.AND P0, PT, |R20|, +INF , !P0 ;  /* 0x7f8000001400780b */ /* 0x000fc80004705200 */
[----:B------:R-:W-:-:S07]  /*0520*/  SEL R6, RZ, 0x1, !P0 ;  /* 0x00000001ff067807 */ /* 0x000fce0004000000 */
[----:B---3--:R-:W-:Y:S05]  /*0530*/  @!P1 BRA `(.L_x_2) ;  /* 0xfffffffc00309947 */ /* 0x008fea000383ffff */
[----:B------:R-:W-:Y:S05]  /*0540*/  BRA `(.L_x_1) ;  /* 0x0000000000bc7947 */ /* 0x000fea0003800000 */
.L_x_0:
[----:B------:R-:W0:Y:S01]  /*0550*/  S2R R9, SR_TID.X ;  /* 0x0000000000097919 */ /* 0x000e220000002100 */
[----:B------:R-:W-:Y:S01]  /*0560*/  VIMNMX R11, PT, PT, R7, R10, PT ;  /* 0x0000000a070b7248 */ /* 0x000fe20003fe0100 */
[----:B------:R-:W1:Y:S01]  /*0570*/  LDCU UR4, c[0x0][0xfdc] ;  /* 0x0001fb80ff0477ac */ /* 0x000e620008000800 */
[----:B------:R-:W-:Y:S01]  /*0580*/  BSSY.RECONVERGENT B0, `(.L_x_1) ;  /* 0x000002b000007945 */ /* 0x000fe20003800200 */
[----:B------:R-:W-:Y:S02]  /*0590*/  IMAD.MOV.U32 R6, RZ, RZ, 0x1 ;  /* 0x00000001ff067424 */ /* 0x000fe400078e00ff */
[----:B0-----:R-:W-:-:S05]  /*05a0*/  IMAD.SHL.U32 R0, R9, 0x4, RZ ;  /* 0x0000000409007824 */ /* 0x001fca00078e00ff */
[----:B------:R-:W-:-:S13]  /*05b0*/  ISETP.GT.AND P0, PT, R11, R0, PT ;  /* 0x000000000b00720c */ /* 0x000fda0003f04270 */
[----:B-1----:R-:W-:Y:S05]  /*05c0*/  @!P0 BRA `(.L_x_3) ;  /* 0x0000000000988947 */ /* 0x002fea0003800000 */
[----:B------:R-:W0:Y:S01]  /*05d0*/  LDC R0, c[0x0][0x360] ;  /* 0x0000d800ff007b82 */ /* 0x000e220000000800 */
[----:B------:R-:W-:Y:S01]  /*05e0*/  IMAD.MOV.U32 R6, RZ, RZ, 0x1 ;  /* 0x00000001ff067424 */ /* 0x000fe200078e00ff */
[----:B------:R-:W-:-:S07]  /*05f0*/  VIMNMX.U32 R7, PT, PT, R7, R10, PT ;  /* 0x0000000a07077248 */ /* 0x000fce0003fe0000 */
.L_x_4:
[----:B------:R-:W-:-:S06]  /*0600*/  IMAD.WIDE R12, R9, 0x8, R4 ;  /* 0x00000008090c7825 */ /* 0x000fcc00078e0204 */
[----:B------:R-:W2:Y:S01]  /*0610*/  LDG.E.64 R12, desc[UR6][R12.64] ;  /* 0x000000060c0c7981 */ /* 0x000ea2000c1e1b00 */
[----:B------:R-:W-:Y:S02]  /*0620*/  LOP3.LUT P0, RZ, R6, 0xff, RZ, 0xc0, !PT ;  /* 0x000000ff06ff7812 */ /* 0x000fe4000780c0ff */
[--C-:B--2---:R-:W-:Y:S01]  /*0630*/  SHF.R.U64 R8, R12, 0x10, R13.reuse ;  /* 0x000000100c087819 */ /* 0x104fe2000000120d */
[--C-:B------:R-:W-:Y:S01]  /*0640*/  IMAD.MOV.U32 R10, RZ, RZ, R13.reuse ;  /* 0x000000ffff0a7224 */ /* 0x100fe200078e000d */
[----:B------:R-:W-:-:S03]  /*0650*/  SHF.R.U32.HI R11, RZ, 0x10, R13 ;  /* 0x00000010ff0b7819 */ /* 0x000fc6000001160d */
[----:B------:R-:W-:Y:S01]  /*0660*/  IMAD.U32 R8, R8, 0x10000, RZ ;  /* 0x0001000008087824 */ /* 0x000fe200078e00ff */
[----:B------:R-:W-:Y:S01]  /*0670*/  SHF.L.U32 R20, R11, 0x10, RZ ;  /* 0x000000100b147819 */ /* 0x000fe200000006ff */
[----:B------:R-:W-:Y:S02]  /*0680*/  IMAD.U32 R10, R10, 0x10000, RZ ;  /* 0x000100000a0a7824 */ /* 0x000fe400078e00ff */
[----:B------:R-:W-:Y:S01]  /*0690*/  FMUL.FTZ R14, R8, UR4 ;  /* 0x00000004080e7c20 */ /* 0x000fe20008410000 */
[----:B------:R-:W-:Y:S02]  /*06a0*/  IMAD.U32 R11, R12, 0x10000, RZ ;  /* 0x000100000c0b7824 */ /* 0x000fe400078e00ff */
[----:B------:R-:W-:Y:S01]  /*06b0*/  FMUL.FTZ R18, R20, UR4 ;  /* 0x0000000414127c20 */ /* 0x000fe20008410000 */
[----:B------:R-:W-:Y:S01]  /*06c0*/  FMUL.FTZ R17, R10, UR4 ;  /* 0x000000040a117c20 */ /* 0x000fe20008410000 */
[C---:B------:R-:W-:Y:S01]  /*06d0*/  FMUL.FTZ R16, R11.reuse, UR4 ;  /* 0x000000040b107c20 */ /* 0x040fe20008410000 */
[----:B------:R-:W1:Y:S01]  /*06e0*/  F2F.BF16.F32 R14, R14 ;  /* 0x0000000e000e7304 */ /* 0x000e620000202000 */
[----:B------:R-:W-:-:S04]  /*06f0*/  FSETP.NE.FTZ.AND P1, PT, |R11|, +INF , PT ;  /* 0x7f8000000b00780b */ /* 0x000fc80003f35200 */
[----:B------:R-:W-:Y:S02]  /*0700*/  PLOP3.LUT P0, PT, P0, P1, PT, 0x2f, 0xf2 ;  /* 0x0000000000f2781c */ /* 0x000fe40000702577 */
[----:B------:R-:W-:Y:S01]  /*0710*/  FSETP.NE.FTZ.AND P1, PT, |R10|, +INF , PT ;  /* 0x7f8000000a00780b */ /* 0x000fe20003f35200 */
[----:B------:R-:W2:Y:S01]  /*0720*/  F2F.BF16.F32 R15, R18 ;  /* 0x00000012000f7304 */ /* 0x000ea20000202000 */
[----:B------:R-:W-:-:S04]  /*0730*/  FSETP.EQU.OR P0, PT, |R8|, +INF , P0 ;  /* 0x7f8000000800780b */ /* 0x000fc8000070a600 */
[----:B------:R-:W-:Y:S01]  /*0740*/  PLOP3.LUT P0, PT, P0, P1, PT, 0xf2, 0x2f ;  /* 0x00000000002f781c */ /* 0x000fe20000703e72 */
[----:B-1----:R-:W-:Y:S02]  /*0750*/  IMAD.WIDE.U32 R12, R14, 0x10000, RZ ;  /* 0x000100000e0c7825 */ /* 0x002fe400078e00ff */
[----:B------:R-:W1:Y:S01]  /*0760*/  F2F.BF16.F32 R17, R17 ;  /* 0x0000001100117304 */ /* 0x000e620000202000 */
[----:B------:R-:W-:Y:S01]  /*0770*/  FSETP.NE.AND P0, PT, |R20|, +INF , !P0 ;  /* 0x7f8000001400780b */ /* 0x000fe20004705200 */
[----:B--2---:R-:W-:-:S06]  /*0780*/  IMAD.U32 R15, R15, 0x10000, RZ ;  /* 0x000100000f0f7824 */ /* 0x004fcc00078e00ff */
[----:B------:R-:W2:Y:S01]  /*0790*/  F2F.BF16.F32 R19, R16 ;  /* 0x0000001000137304 */ /* 0x000ea20000202000 */
[----:B-1----:R-:W-:Y:S02]  /*07a0*/  LOP3.LUT R15, R13, R15, R17, 0xfe, !PT ;  /* 0x0000000f0d0f7212 */ /* 0x002fe400078efe11 */
[----:B--2---:R-:W-:Y:S01]  /*07b0*/  LOP3.LUT R14, R12, R19, RZ, 0xfc, !PT ;  /* 0x000000130c0e7212 */ /* 0x004fe200078efcff */
[----:B------:R-:W-:-:S04]  /*07c0*/  IMAD.WIDE R12, R9, 0x8, R2 ;  /* 0x00000008090c7825 */ /* 0x000fc800078e0202 */
[----:B0-----:R-:W-:Y:S01]  /*07d0*/  IMAD.IADD R9, R0, 0x1, R9 ;  /* 0x0000000100097824 */ /* 0x001fe200078e0209 */
[----:B------:R1:W-:Y:S03]  /*07e0*/  STG.E.64 desc[UR6][R12.64], R14 ;  /* 0x0000000e0c007986 */ /* 0x0003e6000c101b06 */
[----:B------:R-:W-:-:S05]  /*07f0*/  IMAD.SHL.U32 R6, R9, 0x4, RZ ;  /* 0x0000000409067824 */ /* 0x000fca00078e00ff */
[----:B------:R-:W-:Y:S02]  /*0800*/  ISETP.GE.AND P1, PT, R6, R7, PT ;  /* 0x000000070600720c */ /* 0x000fe40003f26270 */
[----:B------:R-:W-:-:S11]  /*0810*/  SEL R6, RZ, 0x1, !P0 ;  /* 0x00000001ff067807 */ /* 0x000fd60004000000 */
[----:B-1----:R-:W-:Y:S05]  /*0820*/  @!P1 BRA `(.L_x_4) ;  /* 0xfffffffc00749947 */ /* 0x002fea000383ffff */
.L_x_3:
[----:B------:R-:W-:Y:S05]  /*0830*/  BSYNC.RECONVERGENT B0 ;  /* 0x0000000000007941 */ /* 0x000fea0003800200 */
.L_x_1:
[----:B------:R-:W-:-:S04]  /*0840*/  PRMT R0, R6, 0x9910, RZ ;  /* 0x0000991006007816 */ /* 0x000fc800000000ff */
[----:B------:R-:W-:-:S13]  /*0850*/  ISETP.NE.AND P0, PT, R0, RZ, PT ;  /* 0x000000ff0000720c */ /* 0x000fda0003f05270 */
[----:B------:R-:W-:Y:S05]  /*0860*/  @P0 EXIT ;  /* 0x000000000000094d */ /* 0x000fea0003800000 */
[----:B------:R-:W0:Y:S01]  /*0870*/  LDC.64 R2, c[0x0][0x388] ;  /* 0x0000e200ff027b82 */ /* 0x000e220000000a00 */
[----:B------:R-:W-:-:S05]  /*0880*/  IMAD.MOV.U32 R5, RZ, RZ, 0x1 ;  /* 0x00000001ff057424 */ /* 0x000fca00078e00ff */
[----:B0-----:R-:W-:Y:S01]  /*0890*/  STG.E.STRONG.SYS desc[UR6][R2.64], R5 ;  /* 0x0000000502007986 */ /* 0x001fe2000c115906 */
[----:B------:R-:W-:Y:S05]  /*08a0*/  EXIT ;  /* 0x000000000000794d */ /* 0x000fea0003800000 */
.L_x_5:
[----:B------:R-:W-:-:S00]  /*08b0*/  BRA `(.L_x_5) ;  /* 0xfffffffc00fc7947 */ /* 0x000fc0000383ffff */
[----:B------:R-:W-:-:S00]  /*08c0*/  NOP ;  /* 0x0000000000007918 */ /* 0x000fc00000000000 */
        /* <DEDUP_REMOVED lines=11> */
.L_x_54:


//--------------------- .text._Z25multi_tensor_apply_kernelI18TensorListMetadataILi2EE12ScaleFunctorIN3c108BFloat16ENS3_4HalfEEJfEEvlPViT_T0_DpT1_ --------------------------
	.section	.text._Z25multi_tensor_apply_kernelI18TensorListMetadataILi2EE12ScaleFunctorIN3c108BFloat16ENS3_4HalfEEJfEEvlPViT_T0_DpT1_,"ax",@progbits
	.align	128
        .global         _Z25multi_tensor_apply_kernelI18TensorListMetadataILi2EE12ScaleFunctorIN3c108BFloat16ENS3_4HalfEEJfEEvlPViT_T0_DpT1_
        .type           _Z25multi_tensor_apply_kernelI18TensorListMetadataILi2EE12ScaleFunctorIN3c108BFloat16ENS3_4HalfEEJfEEvlPViT_T0_DpT1_,@function
        .size           _Z25multi_tensor_apply_kernelI18TensorListMetadataILi2EE12ScaleFunctorIN3c108BFloat16ENS3_4HalfEEJfEEvlPViT_T0_DpT1_,(.L_x_55 - _Z25multi_tensor_apply_kernelI18TensorListMetadataILi2EE12ScaleFunctorIN3c108BFloat16ENS3_4HalfEEJfEEvlPViT_T0_DpT1_)
        .other          _Z25multi_tensor_apply_kernelI18TensorListMetadataILi2EE12ScaleFunctorIN3c108BFloat16ENS3_4HalfEEJfEEvlPViT_T0_DpT1_,@"STO_CUDA_ENTRY STV_DEFAULT"
_Z25multi_tensor_apply_kernelI18TensorListMetadataILi2EE12ScaleFunctorIN3c108BFloat16ENS3_4HalfEEJfEEvlPViT_T0_DpT1_:
.text._Z25multi_tensor_apply_kernelI18TensorListMetadataILi2EE12ScaleFunctorIN3c108BFloat16ENS3_4HalfEEJfEEvlPViT_T0_DpT1_:
        /* <DEDUP_REMOVED lines=32> */
.L_x_8:
        /* <DEDUP_REMOVED lines=32> */
[----:B------:R-:W-:Y:S01]  /*0400*/  F2FP.F16.F32.PACK_AB R6, RZ, R6 ;  /* 0x00000006ff06723e */ /* 0x000fe200000000ff */
[----:B------:R-:W-:Y:S01]  /*0410*/  FMUL.FTZ R9, R20, UR8 ;  /* 0x0000000814097c20 */ /* 0x000fe20008410000 */
[----:B------:R-:W-:Y:S02]  /*0420*/  FSETP.NE.FTZ.AND P5, PT, |R24|, +INF , PT ;  /* 0x7f8000001800780b */ /* 0x000fe40003fb5200 */
[----:B------:R-:W-:Y:S02]  /*0430*/  F2FP.F16.F32.PACK_AB R24, RZ, R8 ;  /* 0x00000008ff18723e */ /* 0x000fe400000000ff */
[----:B------:R-:W-:Y:S01]  /*0440*/  F2FP.F16.F32.PACK_AB R25, RZ, R9 ;  /* 0x00000009ff19723e */ /* 0x000fe200000000ff */
[----:B------:R-:W-:Y:S01]  /*0450*/  @!P1 IMAD.WIDE R8, R21, 0x2, R2 ;  /* 0x0000000215089825 */ /* 0x000fe200078e0202 */
[----:B------:R-:W-:-:S02]  /*0460*/  PRMT R7, R6, 0x7610, R7 ;  /* 0x0000761006077816 */ /* 0x000fc40000000007 */
[----:B------:R-:W-:Y:S02]  /*0470*/  F2FP.F16.F32.PACK_AB R23, RZ, R23 ;  /* 0x00000017ff17723e */ /* 0x000fe400000000ff */
        /* <DEDUP_REMOVED lines=13> */
.L_x_6:
        /* <DEDUP_REMOVED lines=11> */
.L_x_10:
        /* <DEDUP_REMOVED lines=14> */
[----:B------:R-:W1:Y:S01]  /*06e0*/  F2F.F16.F32 R14, R14 ;  /* 0x0000000e000e7304 */ /* 0x000e620000200800 */
[----:B------:R-:W-:-:S04]  /*06f0*/  FSETP.NE.FTZ.AND P1, PT, |R11|, +INF , PT ;  /* 0x7f8000000b00780b */ /* 0x000fc80003f35200 */
[----:B------:R-:W-:Y:S02]  /*0700*/  PLOP3.LUT P0, PT, P0, P1, PT, 0x2f, 0xf2 ;  /* 0x0000000000f2781c */ /* 0x000fe40000702577 */
[----:B------:R-:W-:Y:S01]  /*0710*/  FSETP.NE.FTZ.AND P1, PT, |R10|, +INF , PT ;  /* 0x7f8000000a00780b */ /* 0x000fe20003f35200 */
[----:B------:R-:W2:Y:S01]  /*0720*/  F2F.F16.F32 R15, R18 ;  /* 0x00000012000f7304 */ /* 0x000ea20000200800 */
[----:B------:R-:W-:-:S04]  /*0730*/  FSETP.EQU.OR P0, PT, |R8|, +INF , P0 ;  /* 0x7f8000000800780b */ /* 0x000fc8000070a600 */
[----:B------:R-:W-:Y:S01]  /*0740*/  PLOP3.LUT P0, PT, P0, P1, PT, 0xf2, 0x2f ;  /* 0x00000000002f781c */ /* 0x000fe20000703e72 */
[----:B-1----:R-:W-:Y:S02]  /*0750*/  IMAD.WIDE.U32 R12, R14, 0x10000, RZ ;  /* 0x000100000e0c7825 */ /* 0x002fe400078e00ff */
[----:B------:R-:W1:Y:S01]  /*0760*/  F2F.F16.F32 R17, R17 ;  /* 0x0000001100117304 */ /* 0x000e620000200800 */
[----:B------:R-:W-:Y:S01]  /*0770*/  FSETP.NE.AND P0, PT, |R20|, +INF , !P0 ;  /* 0x7f8000001400780b */ /* 0x000fe20004705200 */
[----:B--2---:R-:W-:-:S06]  /*0780*/  IMAD.U32 R15, R15, 0x10000, RZ ;  /* 0x000100000f0f7824 */ /* 0x004fcc00078e00ff */
[----:B------:R-:W2:Y:S01]  /*0790*/  F2F.F16.F32 R19, R16 ;  /* 0x0000001000137304 */ /* 0x000ea20000200800 */
        /* <DEDUP_REMOVED lines=9> */
.L_x_9:
[----:B------:R-:W-:Y:S05]  /*0830*/  BSYNC.RECONVERGENT B0 ;  /* 0x0000000000007941 */ /* 0x000fea0003800200 */
.L_x_7:
[----:B------:R-:W-:-:S04]  /*0840*/  PRMT R0, R6, 0x9910, RZ ;  /* 0x0000991006007816 */ /* 0x000fc800000000ff */
[----:B------:R-:W-:-:S13]  /*0850*/  ISETP.NE.AND P0, PT, R0, RZ, PT ;  /* 0x000000ff0000720c */ /* 0x000fda0003f05270 */
[----:B------:R-:W-:Y:S05]  /*0860*/  @P0 EXIT ;  /* 0x000000000000094d */ /* 0x000fea0003800000 */
[----:B------:R-:W0:Y:S01]  /*0870*/  LDC.64 R2, c[0x0][0x388] ;  /* 0x0000e200ff027b82 */ /* 0x000e220000000a00 */
[----:B------:R-:W-:-:S05]  /*0880*/  IMAD.MOV.U32 R5, RZ, RZ, 0x1 ;  /* 0x00000001ff057424 */ /* 0x000fca00078e00ff */
[----:B0-----:R-:W-:Y:S01]  /*0890*/  STG.E.STRONG.SYS desc[UR6][R2.64], R5 ;  /* 0x0000000502007986 */ /* 0x001fe2000c115906 */
[----:B------:R-:W-:Y:S05]  /*08a0*/  EXIT ;  /* 0x000000000000794d */ /* 0x000fea0003800000 */
.L_x_11:
        /* <DEDUP_REMOVED lines=13> */
.L_x_55:


//--------------------- .text._Z25multi_tensor_apply_kernelI18TensorListMetadataILi2EE12ScaleFunctorIN3c108BFloat16EfEJfEEvlPViT_T0_DpT1_ --------------------------
	.section	.text._Z25multi_tensor_apply_kernelI18TensorListMetadataILi2EE12ScaleFunctorIN3c108BFloat16EfEJfEEvlPViT_T0_DpT1_,"ax",@progbits
	.align	128
        .global         _Z25multi_tensor_apply_kernelI18TensorListMetadataILi2EE12ScaleFunctorIN3c108BFloat16EfEJfEEvlPViT_T0_DpT1_
        .type           _Z25multi_tensor_apply_kernelI18TensorListMetadataILi2EE12ScaleFunctorIN3c108BFloat16EfEJfEEvlPViT_T0_DpT1_,@function
        .size           _Z25multi_tensor_apply_kernelI18TensorListMetadataILi2EE12ScaleFunctorIN3c108BFloat16EfEJfEEvlPViT_T0_DpT1_,(.L_x_56 - _Z25multi_tensor_apply_kernelI18TensorListMetadataILi2EE12ScaleFunctorIN3c108BFloat16EfEJfEEvlPViT_T0_DpT1_)
        .other          _Z25multi_tensor_apply_kernelI18TensorListMetadataILi2EE12ScaleFunctorIN3c108BFloat16EfEJfEEvlPViT_T0_DpT1_,@"STO_CUDA_ENTRY STV_DEFAULT"
_Z25multi_tensor_apply_kernelI18TensorListMetadataILi2EE12ScaleFunctorIN3c108BFloat16EfEJfEEvlPViT_T0_DpT1_:
.text._Z25multi_tensor_apply_kernelI18TensorListMetadataILi2EE12ScaleFunctorIN3c108BFloat16EfEJfEEvlPViT_T0_DpT1_:
        /* <DEDUP_REMOVED lines=27> */
[----:B------:R-:W-:Y:S01]  /*01b0*/  HFMA2 R12, -RZ, RZ, 0, 5.9604644775390625e-08 ;  /* 0x00000001ff0c7431 */ /* 0x000fe200000001ff */
[----:B------:R-:W-:Y:S01]  /*01c0*/  VIMNMX.U32 R0, PT, PT, R7, R10, PT ;  /* 0x0000000a07007248 */ /* 0x000fe20003fe0000 */
[----:B------:R-:W1:Y:S01]  /*01d0*/  LDCU UR5, c[0x0][0x360] ;  /* 0x00006c00ff0577ac */ /* 0x000e620008000800 */
[----:B------:R-:W-:-:S05]  /*01e0*/  UMOV UR4, URZ ;  /* 0x000000ff00047c82 */ /* 0x000fca0008000000 */
.L_x_14:
[----:B0-----:R-:W-:Y:S01]  /*01f0*/  VIADD R27, R22, UR4 ;  /* 0x00000004161b7c36 */ /* 0x001fe20008000000 */
[----:B------:R-:W-:-:S03]  /*0200*/  PRMT R10, RZ, 0x7610, R10 ;  /* 0x00007610ff0a7816 */ /* 0x000fc6000000000a */
[C---:B-1----:R-:W-:Y:S01]  /*0210*/  VIADD R17, R27.reuse, UR5 ;  /* 0x000000051b117c36 */ /* 0x042fe20008000000 */
[----:B------:R-:W-:-:S03]  /*0220*/  ISETP.GE.AND P1, PT, R27, R0, PT ;  /* 0x000000001b00720c */ /* 0x000fc60003f26270 */
[C---:B------:R-:W-:Y:S01]  /*0230*/  VIADD R11, R17.reuse, UR5 ;  /* 0x00000005110b7c36 */ /* 0x040fe20008000000 */
[----:B------:R-:W-:-:S03]  /*0240*/  ISETP.GE.AND P4, PT, R17, R0, PT ;  /* 0x000000001100720c */ /* 0x000fc60003f86270 */
[C---:B------:R-:W-:Y:S01]  /*0250*/  VIADD R13, R11.reuse, UR5 ;  /* 0x000000050b0d7c36 */ /* 0x040fe20008000000 */
[----:B------:R-:W-:-:S04]  /*0260*/  ISETP.GE.AND P3, PT, R11, R0, PT ;  /* 0x000000000b00720c */ /* 0x000fc80003f66270 */
[----:B------:R-:W-:Y:S01]  /*0270*/  ISETP.GE.AND P2, PT, R13, R0, PT ;  /* 0x000000000d00720c */ /* 0x000fe20003f46270 */
[----:B------:R-:W-:Y:S01]  /*0280*/  @!P1 IMAD.WIDE R20, R27, 0x2, R2 ;  /* 0x000000021b149825 */ /* 0x000fe200078e0202 */
[----:B------:R-:W-:Y:S01]  /*0290*/  PRMT R14, RZ, 0x7610, R14 ;  /* 0x00007610ff0e7816 */ /* 0x000fe2000000000e */
[----:B------:R-:W0:Y:S01]  /*02a0*/  @!P1 LDC R25, c[0x0][0xfdc] ;  /* 0x0003f700ff199b82 */ /* 0x000e220000000800 */
[----:B------:R-:W-:Y:S01]  /*02b0*/  PRMT R15, RZ, 0x7610, R15 ;  /* 0x00007610ff0f7816 */ /* 0x000fe2000000000f */
[----:B------:R-:W-:Y:S01]  /*02c0*/  @!P4 IMAD.WIDE R6, R17, 0x2, R2 ;  /* 0x000000021106c825 */ /* 0x000fe200078e0202 */
[----:B------:R-:W-:Y:S01]  /*02d0*/  PRMT R16, RZ, 0x7610, R16 ;  /* 0x00007610ff107816 */ /* 0x000fe20000000010 */
[----:B------:R1:W2:Y:S02]  /*02e0*/  @!P1 LDG.E.U16 R10, desc[UR6][R20.64] ;  /* 0x00000006140a9981 */ /* 0x0002a4000c1e1500 */
[--C-:B------:R-:W-:Y:S02]  /*02f0*/  @!P3 IMAD.WIDE R8, R11, 0x2, R2.reuse ;  /* 0x000000020b08b825 */ /* 0x100fe400078e0202 */
[----:B------:R-:W3:Y:S01]  /*0300*/  @!P4 LDG.E.U16 R14, desc[UR6][R6.64] ;  /* 0x00000006060ec981 */ /* 0x000ee2000c1e1500 */
[----:B------:R-:W4:Y:S01]  /*0310*/  @!P4 LDC R23, c[0x0][0xfdc] ;  /* 0x0003f700ff17cb82 */ /* 0x000f220000000800 */
[----:B------:R-:W-:-:S02]  /*0320*/  @!P2 IMAD.WIDE R18, R13, 0x2, R2 ;  /* 0x000000020d12a825 */ /* 0x000fc400078e0202 */
[----:B------:R5:W4:Y:S04]  /*0330*/  @!P3 LDG.E.U16 R15, desc[UR6][R8.64] ;  /* 0x00000006080fb981 */ /* 0x000b28000c1e1500 */
[----:B------:R4:W4:Y:S01]  /*0340*/  @!P2 LDG.E.U16 R16, desc[UR6][R18.64] ;  /* 0x000000061210a981 */ /* 0x000922000c1e1500 */
[----:B-1----:R-:W1:Y:S08]  /*0350*/  @!P3 LDC R21, c[0x0][0xfdc] ;  /* 0x0003f700ff15bb82 */ /* 0x002e700000000800 */
[----:B------:R-:W1:Y:S01]  /*0360*/  @!P2 LDC R20, c[0x0][0xfdc] ;  /* 0x0003f700ff14ab82 */ /* 0x000e620000000800 */
[----:B------:R-:W-:Y:S01]  /*0370*/  LOP3.LUT P0, RZ, R12, 0xff, RZ, 0xc0, !PT ;  /* 0x000000ff0cff7812 */ /* 0x000fe2000780c0ff */
[----:B-----5:R-:W-:-:S04]  /*0380*/  @!P4 IMAD.WIDE R8, R17, 0x4, R4 ;  /* 0x000000041108c825 */ /* 0x020fc800078e0204 */
[----:B------:R-:W-:Y:S01]  /*0390*/  @!P1 IMAD.WIDE R6, R27, 0x4, R4 ;  /* 0x000000041b069825 */ /* 0x000fe200078e0204 */
[----:B------:R-:W-:Y:S01]  /*03a0*/  ULEA UR4, UR5, UR4, 0x2 ;  /* 0x0000000405047291 */ /* 0x000fe2000f8e10ff */
[----:B--2---:R-:W-:Y:S02]  /*03b0*/  SHF.L.U32 R10, R10, 0x10, RZ ;  /* 0x000000100a0a7819 */ /* 0x004fe400000006ff */
[----:B---3--:R-:W-:Y:S02]  /*03c0*/  IMAD.U32 R12, R14, 0x10000, RZ ;  /* 0x000100000e0c7824 */ /* 0x008fe400078e00ff */
[C---:B------:R-:W-:Y:S01]  /*03d0*/  FSETP.NE.FTZ.AND P5, PT, |R10|.reuse, +INF , PT ;  /* 0x7f8000000a00780b */ /* 0x040fe20003fb5200 */
[----:B0-----:R-:W-:Y:S01]  /*03e0*/  @!P1 FMUL.FTZ R25, R10, R25 ;  /* 0x000000190a199220 */ /* 0x001fe20000410000 */
[----:B----4-:R-:W-:Y:S02]  /*03f0*/  IMAD.U32 R18, R15, 0x10000, RZ ;  /* 0x000100000f127824 */ /* 0x010fe400078e00ff */
[----:B------:R-:W-:Y:S01]  /*0400*/  @!P4 FMUL.FTZ R23, R12, R23 ;  /* 0x000000170c17c220 */ /* 0x000fe20000410000 */
[----:B------:R-:W-:-:S02]  /*0410*/  IMAD.U32 R17, R16, 0x10000, RZ ;  /* 0x0001000010117824 */ /* 0x000fc400078e00ff */
[----:B-1----:R-:W-:Y:S01]  /*0420*/  @!P3 FMUL.FTZ R21, R18, R21 ;  /* 0x000000151215b220 */ /* 0x002fe20000410000 */
[----:B------:R-:W-:Y:S01]  /*0430*/  @!P3 IMAD.WIDE R10, R11, 0x4, R4 ;  /* 0x000000040b0ab825 */ /* 0x000fe200078e0204 */
[----:B------:R-:W-:-:S03]  /*0440*/  PLOP3.LUT P0, PT, P0, P5, PT, 0x2f, 0xf2 ;  /* 0x0000000000f2781c */ /* 0x000fc6000070a577 */
[----:B------:R-:W-:-:S04]  /*0450*/  @!P2 IMAD.WIDE R14, R13, 0x4, R4 ;  /* 0x000000040d0ea825 */ /* 0x000fc800078e0204 */
[----:B------:R-:W-:Y:S01]  /*0460*/  @!P2 FMUL.FTZ R13, R17, R20 ;  /* 0x00000014110da220 */ /* 0x000fe20000410000 */
[----:B------:R2:W-:Y:S01]  /*0470*/  @!P1 STG.E desc[UR6][R6.64], R25 ;  /* 0x0000001906009986 */ /* 0x0005e2000c101906 */
[----:B------:R-:W-:-:S03]  /*0480*/  FSETP.EQU.OR P0, PT, |R12|, +INF , P0 ;  /* 0x7f8000000c00780b */ /* 0x000fc6000070a600 */
[----:B------:R2:W-:Y:S01]  /*0490*/  @!P4 STG.E desc[UR6][R8.64], R23 ;  /* 0x000000170800c986 */ /* 0x0005e2000c101906 */
[----:B------:R-:W-:-:S03]  /*04a0*/  FSETP.NE.FTZ.AND P1, PT, |R18|, +INF , PT ;  /* 0x7f8000001200780b */ /* 0x000fc60003f35200 */
[----:B------:R2:W-:Y:S04]  /*04b0*/  @!P3 STG.E desc[UR6][R10.64], R21 ;  /* 0x000000150a00b986 */ /* 0x0005e8000c101906 */
[----:B------:R2:W-:Y:S01]  /*04c0*/  @!P2 STG.E desc[UR6][R14.64], R13 ;  /* 0x0000000d0e00a986 */ /* 0x0005e2000c101906 */
[----:B------:R-:W-:Y:S02]  /*04d0*/  PLOP3.LUT P0, PT, P0, P1, PT, 0xf2, 0x2f ;  /* 0x00000000002f781c */ /* 0x000fe40000703e72 */
[----:B------:R-:W-:Y:S02]  /*04e0*/  ISETP.LE.AND P1, PT, R0, UR4, PT ;  /* 0x0000000400007c0c */ /* 0x000fe4000bf23270 */
[----:B------:R-:W-:-:S04]  /*04f0*/  FSETP.NE.AND P0, PT, |R17|, +INF , !P0 ;  /* 0x7f8000001100780b */ /* 0x000fc80004705200 */
[----:B------:R-:W-:-:S07]  /*0500*/  SEL R12, RZ, 0x1, !P0 ;  /* 0x00000001ff0c7807 */ /* 0x000fce0004000000 */
[----:B--2---:R-:W-:Y:S05]  /*0510*/  @!P1 BRA `(.L_x_14) ;  /* 0xfffffffc00349947 */ /* 0x004fea000383ffff */
[----:B------:R-:W-:Y:S05]  /*0520*/  BRA `(.L_x_13) ;  /* 0x0000000000a07947 */ /* 0x000fea0003800000 */
.L_x_12:
[----:B------:R-:W0:Y:S01]  /*0530*/  S2R R15, SR_TID.X ;  /* 0x00000000000f7919 */ /* 0x000e220000002100 */
[----:B------:R-:W-:Y:S01]  /*0540*/  VIMNMX R9, PT, PT, R7, R10, PT ;  /* 0x0000000a07097248 */ /* 0x000fe20003fe0100 */
[----:B------:R-:W1:Y:S01]  /*0550*/  LDCU UR4, c[0x0][0xfdc] ;  /* 0x0001fb80ff0477ac */ /* 0x000e620008000800 */
[----:B------:R-:W-:Y:S01]  /*0560*/  BSSY.RECONVERGENT B0, `(.L_x_13) ;  /* 0x0000024000007945 */ /* 0x000fe20003800200 */
[----:B------:R-:W-:Y:S02]  /*0570*/  HFMA2 R12, -RZ, RZ, 0, 5.9604644775390625e-08 ;  /* 0x00000001ff0c7431 */ /* 0x000fe400000001ff */
[----:B0-----:R-:W-:-:S05]  /*0580*/  IMAD.SHL.U32 R0, R15, 0x4, RZ ;  /* 0x000000040f007824 */ /* 0x001fca00078e00ff */
[----:B------:R-:W-:-:S13]  /*0590*/  ISETP.GT.AND P0, PT, R9, R0, PT ;  /* 0x000000000900720c */ /* 0x000fda0003f04270 */
[----:B-1----:R-:W-:Y:S05]  /*05a0*/  @!P0 BRA `(.L_x_15) ;  /* 0x00000000007c8947 */ /* 0x002fea0003800000 */
[----:B------:R-:W0:Y:S01]  /*05b0*/  LDC R0, c[0x0][0x360] ;  /* 0x0000d800ff007b82 */ /* 0x000e220000000800 */
[----:B------:R-:W-:Y:S01]  /*05c0*/  IMAD.MOV.U32 R12, RZ, RZ, 0x1 ;  /* 0x00000001ff0c7424 */ /* 0x000fe200078e00ff */
[----:B------:R-:W-:-:S07]  /*05d0*/  VIMNMX.U32 R13, PT, PT, R7, R10, PT ;  /* 0x0000000a070d7248 */ /* 0x000fce0003fe0000 */
.L_x_16:
[----:B------:R-:W-:-:S06]  /*05e0*/  IMAD.WIDE R8, R15, 0x8, R2 ;  /* 0x000000080f087825 */ /* 0x000fcc00078e0202 */
[----:B------:R-:W2:Y:S01]  /*05f0*/  LDG.E.64 R8, desc[UR6][R8.64] ;  /* 0x0000000608087981 */ /* 0x000ea2000c1e1b00 */
[----:B------:R-:W-:Y:S01]  /*0600*/  LOP3.LUT P0, RZ, R12, 0xff, RZ, 0xc0, !PT ;  /* 0x000000ff0cff7812 */ /* 0x000fe2000780c0ff */
[----:B------:R-:W-:Y:S01]  /*0610*/  IMAD.WIDE R6, R15, 0x10, R4 ;  /* 0x000000100f067825 */ /* 0x000fe200078e0204 */
[----:B0-----:R-:W-:-:S03]  /*0620*/  IADD3 R15, PT, PT, R0, R15, RZ ;  /* 0x0000000f000f7210 */ /* 0x001fc60007ffe0ff */
[----:B--2---:R-:W-:Y:S01]  /*0630*/  IMAD.MOV.U32 R10, RZ, RZ, R8 ;  /* 0x000000ffff0a7224 */ /* 0x004fe200078e0008 */
[--C-:B------:R-:W-:Y:S01]  /*0640*/  SHF.R.U64 R14, R8, 0x10, R9.reuse ;  /* 0x00000010080e7819 */ /* 0x100fe20000001209 */
[--C-:B------:R-:W-:Y:S01]  /*0650*/  IMAD.MOV.U32 R11, RZ, RZ, R9.reuse ;  /* 0x000000ffff0b7224 */ /* 0x100fe200078e0009 */
[----:B------:R-:W-:Y:S02]  /*0660*/  SHF.R.U32.HI R12, RZ, 0x10, R9 ;  /* 0x00000010ff0c7819 */ /* 0x000fe40000011609 */
[----:B------:R-:W-:Y:S01]  /*0670*/  SHF.L.U32 R10, R10, 0x10, RZ ;  /* 0x000000100a0a7819 */ /* 0x000fe200000006ff */
[----:B------:R-:W-:Y:S02]  /*0680*/  IMAD.U32 R14, R14, 0x10000, RZ ;  /* 0x000100000e0e7824 */ /* 0x000fe400078e00ff */
[----:B------:R-:W-:Y:S01]  /*0690*/  IMAD.U32 R16, R11, 0x10000, RZ ;  /* 0x000100000b107824 */ /* 0x000fe200078e00ff */
[----:B------:R-:W-:Y:S01]  /*06a0*/  FSETP.NE.FTZ.AND P1, PT, |R10|, +INF , PT ;  /* 0x7f8000000a00780b */ /* 0x000fe20003f35200 */
[----:B------:R-:W-:-:S02]  /*06b0*/  IMAD.U32 R17, R12, 0x10000, RZ ;  /* 0x000100000c117824 */ /* 0x000fc400078e00ff */
[----:B------:R-:W-:Y:S01]  /*06c0*/  FMUL.FTZ R8, R10, UR4 ;  /* 0x000000040a087c20 */ /* 0x000fe20008410000 */
[----:B------:R-:W-:Y:S01]  /*06d0*/  FMUL.FTZ R9, R14, UR4 ;  /* 0x000000040e097c20 */ /* 0x000fe20008410000 */
[C---:B------:R-:W-:Y:S01]  /*06e0*/  FMUL.FTZ R10, R16.reuse, UR4 ;  /* 0x00000004100a7c20 */ /* 0x040fe20008410000 */
[----:B------:R-:W-:Y:S01]  /*06f0*/  FMUL.FTZ R11, R17, UR4 ;  /* 0x00000004110b7c20 */ /* 0x000fe20008410000 */
[----:B------:R-:W-:Y:S01]  /*0700*/  PLOP3.LUT P0, PT, P0, P1, PT, 0x2f, 0xf2 ;  /* 0x0000000000f2781c */ /* 0x000fe20000702577 */
[----:B------:R-:W-:Y:S01]  /*0710*/  IMAD.SHL.U32 R12, R15, 0x4, RZ ;  /* 0x000000040f0c7824 */ /* 0x000fe200078e00ff */
[----:B------:R-:W-:Y:S02]  /*0720*/  FSETP.NE.FTZ.AND P1, PT, |R16|, +INF , PT ;  /* 0x7f8000001000780b */ /* 0x000fe40003f35200 */
[----:B------:R1:W-:Y:S01]  /*0730*/  STG.E.128 desc[UR6][R6.64], R8 ;  /* 0x0000000806007986 */ /* 0x0003e2000c101d06 */
[----:B------:R-:W-:-:S04]  /*0740*/  FSETP.EQU.OR P0, PT, |R14|, +INF , P0 ;  /* 0x7f8000000e00780b */ /* 0x000fc8000070a600 */
[----:B------:R-:W-:Y:S02]  /*0750*/  PLOP3.LUT P0, PT, P0, P1, PT, 0xf2, 0x2f ;  /* 0x00000000002f781c */ /* 0x000fe40000703e72 */
[----:B------:R-:W-:Y:S02]  /*0760*/  ISETP.GE.AND P1, PT, R12, R13, PT ;  /* 0x0000000d0c00720c */ /* 0x000fe40003f26270 */
[----:B------:R-:W-:-:S04]  /*0770*/  FSETP.NE.AND P0, PT, |R17|, +INF , !P0 ;  /* 0x7f8000001100780b */ /* 0x000fc80004705200 */
[----:B------:R-:W-:-:S07]  /*0780*/  SEL R12, RZ, 0x1, !P0 ;  /* 0x00000001ff0c7807 */ /* 0x000fce0004000000 */
[----:B-1----:R-:W-:Y:S05]  /*0790*/  @!P1 BRA `(.L_x_16) ;  /* 0xfffffffc00909947 */ /* 0x002fea000383ffff */
.L_x_15:
[----:B------:R-:W-:Y:S05]  /*07a0*/  BSYNC.RECONVERGENT B0 ;  /* 0x0000000000007941 */ /* 0x000fea0003800200 */
.L_x_13:
[----:B------:R-:W-:-:S04]  /*07b0*/  PRMT R0, R12, 0x9910, RZ ;  /* 0x000099100c007816 */ /* 0x000fc800000000ff */
[----:B------:R-:W-:-:S13]  /*07c0*/  ISETP.NE.AND P0, PT, R0, RZ, PT ;  /* 0x000000ff0000720c */ /* 0x000fda0003f05270 */
[----:B------:R-:W-:Y:S05]  /*07d0*/  @P0 EXIT ;  /* 0x000000000000094d */ /* 0x000fea0003800000 */
[----:B------:R-:W0:Y:S01]  /*07e0*/  LDC.64 R2, c[0x0][0x388] ;  /* 0x0000e200ff027b82 */ /* 0x000e220000000a00 */
[----:B------:R-:W-:-:S05]  /*07f0*/  IMAD.MOV.U32 R5, RZ, RZ, 0x1 ;  /* 0x00000001ff057424 */ /* 0x000fca00078e00ff */
[----:B0-----:R-:W-:Y:S01]  /*0800*/  STG.E.STRONG.SYS desc[UR6][R2.64], R5 ;  /* 0x0000000502007986 */ /* 0x001fe2000c115906 */
[----:B------:R-:W-:Y:S05]  /*0810*/  EXIT ;  /* 0x000000000000794d */ /* 0x000fea0003800000 */
.L_x_17:
        /* <DEDUP_REMOVED lines=14> */
.L_x_56:


//--------------------- .text._Z25multi_tensor_apply_kernelI18TensorListMetadataILi2EE12ScaleFunctorIN3c104HalfENS3_8BFloat16EEJfEEvlPViT_T0_DpT1_ --------------------------
	.section	.text._Z25multi_tensor_apply_kernelI18TensorListMetadataILi2EE12ScaleFunctorIN3c104HalfENS3_8BFloat16EEJfEEvlPViT_T0_DpT1_,"ax",@progbits
	.align	128
        .global         _Z25multi_tensor_apply_kernelI18TensorListMetadataILi2EE12ScaleFunctorIN3c104HalfENS3_8BFloat16EEJfEEvlPViT_T0_DpT1_
        .type           _Z25multi_tensor_apply_kernelI18TensorListMetadataILi2EE12ScaleFunctorIN3c104HalfENS3_8BFloat16EEJfEEvlPViT_T0_DpT1_,@function
        .size           _Z25multi_tensor_apply_kernelI18TensorListMetadataILi2EE12ScaleFunctorIN3c104HalfENS3_8BFloat16EEJfEEvlPViT_T0_DpT1_,(.L_x_57 - _Z25multi_tensor_apply_kernelI18TensorListMetadataILi2EE12ScaleFunctorIN3c104HalfENS3_8BFloat16EEJfEEvlPViT_T0_DpT1_)
        .other          _Z25multi_tensor_apply_kernelI18TensorListMetadataILi2EE12ScaleFunctorIN3c104HalfENS3_8BFloat16EEJfEEvlPViT_T0_DpT1_,@"STO_CUDA_ENTRY STV_DEFAULT"
_Z25multi_tensor_apply_kernelI18TensorListMetadataILi2EE12ScaleFunctorIN3c104HalfENS3_8BFloat16EEJfEEvlPViT_T0_DpT1_:
.text._Z25multi_tensor_apply_kernelI18TensorListMetadataILi2EE12ScaleFunctorIN3c104HalfENS3_8BFloat16EEJfEEvlPViT_T0_DpT1_:
        /* <DEDUP_REMOVED lines=32> */
.L_x_20:
[----:B0-----:R-:W-:Y:S01]  /*0200*/  VIADD R21, R22, UR4 ;  /* 0x0000000416157c36 */ /* 0x001fe20008000000 */
[----:B------:R-:W-:Y:S02]  /*0210*/  PRMT R16, RZ, 0x7610, R16 ;  /* 0x00007610ff107816 */ /* 0x000fe40000000010 */
[----:B------:R-:W-:Y:S01]  /*0220*/  PRMT R18, RZ, 0x7610, R18 ;  /* 0x00007610ff127816 */ /* 0x000fe20000000012 */
[C---:B-1----:R-:W-:Y:S01]  /*0230*/  VIADD R19, R21.reuse, UR5 ;  /* 0x0000000515137c36 */ /* 0x042fe20008000000 */
[-C--:B------:R-:W-:Y:S02]  /*0240*/  ISETP.GE.AND P1, PT, R21, R0.reuse, PT ;  /* 0x000000001500720c */ /* 0x080fe40003f26270 */
[----:B------:R-:W-:Y:S01]  /*0250*/  PRMT R20, RZ, 0x7610, R20 ;  /* 0x00007610ff147816 */ /* 0x000fe20000000014 */
[C---:B------:R-:W-:Y:S01]  /*0260*/  VIADD R17, R19.reuse, UR5 ;  /* 0x0000000513117c36 */ /* 0x040fe20008000000 */
[----:B------:R-:W-:Y:S02]  /*0270*/  ISETP.GE.AND P4, PT, R19, R0, PT ;  /* 0x000000001300720c */ /* 0x000fe40003f86270 */
[----:B------:R-:W-:-:S02]  /*0280*/  PRMT R23, RZ, 0x7610, R23 ;  /* 0x00007610ff177816 */ /* 0x000fc40000000017 */
[C---:B------:R-:W-:Y:S02]  /*0290*/  IADD3 R7, PT, PT, R17.reuse, UR5, RZ ;  /* 0x0000000511077c10 */ /* 0x040fe4000fffe0ff */
[-C--:B------:R-:W-:Y:S02]  /*02a0*/  ISETP.GE.AND P3, PT, R17, R0.reuse, PT ;  /* 0x000000001100720c */ /* 0x080fe40003f66270 */
[----:B------:R-:W-:Y:S01]  /*02b0*/  ISETP.GE.AND P2, PT, R7, R0, PT ;  /* 0x000000000700720c */ /* 0x000fe20003f46270 */
[----:B------:R-:W-:-:S04]  /*02c0*/  @!P1 IMAD.WIDE R8, R21, 0x2, R4 ;  /* 0x0000000215089825 */ /* 0x000fc800078e0204 */
[--C-:B------:R-:W-:Y:S01]  /*02d0*/  @!P4 IMAD.WIDE R10, R19, 0x2, R4.reuse ;  /* 0x00000002130ac825 */ /* 0x100fe200078e0204 */
[----:B------:R-:W3:Y:S04]  /*02e0*/  @!P1 LDG.E.U16 R16, desc[UR6][R8.64] ;  /* 0x0000000608109981 */ /* 0x000ee8000c1e1500 */
[----:B------:R0:W4:Y:S01]  /*02f0*/  @!P4 LDG.E.U16 R18, desc[UR6][R10.64] ;  /* 0x000000060a12c981 */ /* 0x000122000c1e1500 */
[----:B------:R-:W-:-:S04]  /*0300*/  @!P3 IMAD.WIDE R12, R17, 0x2, R4 ;  /* 0x00000002110cb825 */ /* 0x000fc800078e0204 */
        /* <DEDUP_REMOVED lines=8> */
[----:B---3--:R-:W-:Y:S02]  /*0390*/  HADD2.F32 R24, -RZ, R16.H0_H0 ;  /* 0x20000010ff187230 */ /* 0x008fe40000004100 */
[----:B----4-:R-:W-:-:S03]  /*03a0*/  HADD2.F32 R16, -RZ, R18.H0_H0 ;  /* 0x20000012ff107230 */ /* 0x010fc60000004100 */
[----:B------:R-:W-:Y:S01]  /*03b0*/  FMUL.FTZ R6, R24, UR8 ;  /* 0x0000000818067c20 */ /* 0x000fe20008410000 */
[----:B-----5:R-:W-:Y:S02]  /*03c0*/  HADD2.F32 R18, -RZ, R20.H0_H0 ;  /* 0x20000014ff127230 */ /* 0x020fe40000004100 */
[----:B------:R-:W-:-:S03]  /*03d0*/  HADD2.F32 R20, -RZ, R23.H0_H0 ;  /* 0x20000017ff147230 */ /* 0x000fc60000004100 */
        /* <DEDUP_REMOVED lines=23> */
.L_x_18:
        /* <DEDUP_REMOVED lines=11> */
.L_x_22:
[----:B------:R-:W-:-:S06]  /*0600*/  IMAD.WIDE R12, R9, 0x8, R4 ;  /* 0x00000008090c7825 */ /* 0x000fcc00078e0204 */
[----:B------:R-:W2:Y:S01]  /*0610*/  LDG.E.64 R12, desc[UR6][R12.64] ;  /* 0x000000060c0c7981 */ /* 0x000ea2000c1e1b00 */
[----:B------:R-:W-:Y:S02]  /*0620*/  LOP3.LUT P0, RZ, R6, 0xff, RZ, 0xc0, !PT ;  /* 0x000000ff06ff7812 */ /* 0x000fe4000780c0ff */
[--C-:B--2---:R-:W-:Y:S01]  /*0630*/  SHF.R.U64 R8, R12, 0x10, R13.reuse ;  /* 0x000000100c087819 */ /* 0x104fe2000000120d */
[--C-:B------:R-:W-:Y:S01]  /*0640*/  IMAD.MOV.U32 R10, RZ, RZ, R13.reuse ;  /* 0x000000ffff0a7224 */ /* 0x100fe200078e000d */
[----:B------:R-:W-:-:S03]  /*0650*/  SHF.R.U32.HI R11, RZ, 0x10, R13 ;  /* 0x00000010ff0b7819 */ /* 0x000fc6000001160d */
[----:B------:R-:W-:Y:S02]  /*0660*/  HADD2.F32 R8, -RZ, R8.H0_H0 ;  /* 0x20000008ff087230 */ /* 0x000fe40000004100 */
[----:B------:R-:W-:Y:S02]  /*0670*/  HADD2.F32 R20, -RZ, R11.H0_H0 ;  /* 0x2000000bff147230 */ /* 0x000fe40000004100 */
[----:B------:R-:W-:Y:S02]  /*0680*/  HADD2.F32 R10, -RZ, R10.H0_H0 ;  /* 0x2000000aff0a7230 */ /* 0x000fe40000004100 */
[----:B------:R-:W-:Y:S01]  /*0690*/  FMUL.FTZ R14, R8, UR4 ;  /* 0x00000004080e7c20 */ /* 0x000fe20008410000 */
[----:B------:R-:W-:Y:S02]  /*06a0*/  HADD2.F32 R11, -RZ, R12.H0_H0 ;  /* 0x2000000cff0b7230 */ /* 0x000fe40000004100 */
[----:B------:R-:W-:Y:S01]  /*06b0*/  FMUL.FTZ R18, R20, UR4 ;  /* 0x0000000414127c20 */ /* 0x000fe20008410000 */
[----:B------:R-:W-:-:S02]  /*06c0*/  FMUL.FTZ R17, R10, UR4 ;  /* 0x000000040a117c20 */ /* 0x000fc40008410000 */
[----:B------:R-:W1:Y:S01]  /*06d0*/  F2F.BF16.F32 R14, R14 ;  /* 0x0000000e000e7304 */ /* 0x000e620000202000 */
[C---:B------:R-:W-:Y:S01]  /*06e0*/  FMUL.FTZ R16, R11.reuse, UR4 ;  /* 0x000000040b107c20 */ /* 0x040fe20008410000 */
[----:B------:R-:W-:-:S04]  /*06f0*/  FSETP.NE.FTZ.AND P1, PT, |R11|, +INF , PT ;  /* 0x7f8000000b00780b */ /* 0x000fc80003f35200 */
[----:B------:R-:W-:Y:S02]  /*0700*/  PLOP3.LUT P0, PT, P0, P1, PT, 0x2f, 0xf2 ;  /* 0x0000000000f2781c */ /* 0x000fe40000702577 */
[----:B------:R-:W2:Y:S01]  /*0710*/  F2F.BF16.F32 R15, R18 ;  /* 0x00000012000f7304 */ /* 0x000ea20000202000 */
[----:B------:R-:W-:Y:S02]  /*0720*/  FSETP.NE.FTZ.AND P1, PT, |R10|, +INF , PT ;  /* 0x7f8000000a00780b */ /* 0x000fe40003f35200 */
[----:B------:R-:W-:Y:S01]  /*0730*/  FSETP.EQU.OR P0, PT, |R8|, +INF , P0 ;  /* 0x7f8000000800780b */ /* 0x000fe2000070a600 */
[----:B-1----:R-:W-:-:S04]  /*0740*/  IMAD.WIDE.U32 R12, R14, 0x10000, RZ ;  /* 0x000100000e0c7825 */ /* 0x002fc800078e00ff */
[----:B------:R-:W1:Y:S01]  /*0750*/  F2F.BF16.F32 R17, R17 ;  /* 0x0000001100117304 */ /* 0x000e620000202000 */
[----:B------:R-:W-:-:S04]  /*0760*/  PLOP3.LUT P0, PT, P0, P1, PT, 0xf2, 0x2f ;  /* 0x00000000002f781c */ /* 0x000fc80000703e72 */
[----:B------:R-:W-:Y:S02]  /*0770*/  FSETP.NE.AND P0, PT, |R20|, +INF , !P0 ;  /* 0x7f8000001400780b */ /* 0x000fe40004705200 */
[----:B--2---:R-:W-:Y:S01]  /*0780*/  SHF.L.U32 R15, R15, 0x10, RZ ;  /* 0x000000100f0f7819 */ /* 0x004fe200000006ff */
[----:B------:R-:W2:Y:S03]  /*0790*/  F2F.BF16.F32 R19, R16 ;  /* 0x0000001000137304 */ /* 0x000ea60000202000 */
        /* <DEDUP_REMOVED lines=9> */
.L_x_21:
[----:B------:R-:W-:Y:S05]  /*0830*/  BSYNC.RECONVERGENT B0 ;  /* 0x0000000000007941 */ /* 0x000fea0003800200 */
.L_x_19:
[----:B------:R-:W-:-:S04]  /*0840*/  PRMT R0, R6, 0x9910, RZ ;  /* 0x0000991006007816 */ /* 0x000fc800000000ff */
[----:B------:R-:W-:-:S13]  /*0850*/  ISETP.NE.AND P0, PT, R0, RZ, PT ;  /* 0x000000ff0000720c */ /* 0x000fda0003f05270 */
[----:B------:R-:W-:Y:S05]  /*0860*/  @P0 EXIT ;  /* 0x000000000000094d */ /* 0x000fea0003800000 */
[----:B------:R-:W0:Y:S01]  /*0870*/  LDC.64 R2, c[0x0][0x388] ;  /* 0x0000e200ff027b82 */ /* 0x000e220000000a00 */
[----:B------:R-:W-:-:S05]  /*0880*/  IMAD.MOV.U32 R5, RZ, RZ, 0x1 ;  /* 0x00000001ff057424 */ /* 0x000fca00078e00ff */
[----:B0-----:R-:W-:Y:S01]  /*0890*/  STG.E.STRONG.SYS desc[UR6][R2.64], R5 ;  /* 0x0000000502007986 */ /* 0x001fe2000c115906 */
[----:B------:R-:W-:Y:S05]  /*08a0*/  EXIT ;  /* 0x000000000000794d */ /* 0x000fea0003800000 */
.L_x_23:
        /* <DEDUP_REMOVED lines=13> */
.L_x_57:


//--------------------- .text._Z25multi_tensor_apply_kernelI18TensorListMetadataILi2EE12ScaleFunctorIN3c104HalfES4_EJfEEvlPViT_T0_DpT1_ --------------------------
	.section	.text._Z25multi_tensor_apply_kernelI18TensorListMetadataILi2EE12ScaleFunctorIN3c104HalfES4_EJfEEvlPViT_T0_DpT1_,"ax",@progbits
	.align	128
        .global         _Z25multi_tensor_apply_kernelI18TensorListMetadataILi2EE12ScaleFunctorIN3c104HalfES4_EJfEEvlPViT_T0_DpT1_
        .type           _Z25multi_tensor_apply_kernelI18TensorListMetadataILi2EE12ScaleFunctorIN3c104HalfES4_EJfEEvlPViT_T0_DpT1_,@function
        .size           _Z25multi_tensor_apply_kernelI18TensorListMetadataILi2EE12ScaleFunctorIN3c104HalfES4_EJfEEvlPViT_T0_DpT1_,(.L_x_58 - _Z25multi_tensor_apply_kernelI18TensorListMetadataILi2EE12ScaleFunctorIN3c104HalfES4_EJfEEvlPViT_T0_DpT1_)
        .other          _Z25multi_tensor_apply_kernelI18TensorListMetadataILi2EE12ScaleFunctorIN3c104HalfES4_EJfEEvlPViT_T0_DpT1_,@"STO_CUDA_ENTRY STV_DEFAULT"
_Z25multi_tensor_apply_kernelI18TensorListMetadataILi2EE12ScaleFunctorIN3c104HalfES4_EJfEEvlPViT_T0_DpT1_:
.text._Z25multi_tensor_apply_kernelI18TensorListMetadataILi2EE12ScaleFunctorIN3c104HalfES4_EJfEEvlPViT_T0_DpT1_:
        /* <DEDUP_REMOVED lines=32> */
.L_x_26:
        /* <DEDUP_REMOVED lines=53> */
.L_x_24:
        /* <DEDUP_REMOVED lines=11> */
.L_x_28:
        /* <DEDUP_REMOVED lines=13> */
[----:B------:R-:W1:Y:S01]  /*06d0*/  F2F.F16.F32 R14, R14 ;  /* 0x0000000e000e7304 */ /* 0x000e620000200800 */
[C---:B------:R-:W-:Y:S01]  /*06e0*/  FMUL.FTZ R16, R11.reuse, UR4 ;  /* 0x000000040b107c20 */ /* 0x040fe20008410000 */
[----:B------:R-:W-:-:S04]  /*06f0*/  FSETP.NE.FTZ.AND P1, PT, |R11|, +INF , PT ;  /* 0x7f8000000b00780b */ /* 0x000fc80003f35200 */
[----:B------:R-:W-:Y:S02]  /*0700*/  PLOP3.LUT P0, PT, P0, P1, PT, 0x2f, 0xf2 ;  /* 0x0000000000f2781c */ /* 0x000fe40000702577 */
[----:B------:R-:W2:Y:S01]  /*0710*/  F2F.F16.F32 R15, R18 ;  /* 0x00000012000f7304 */ /* 0x000ea20000200800 */
[----:B------:R-:W-:Y:S02]  /*0720*/  FSETP.NE.FTZ.AND P1, PT, |R10|, +INF , PT ;  /* 0x7f8000000a00780b */ /* 0x000fe40003f35200 */
[----:B------:R-:W-:Y:S01]  /*0730*/  FSETP.EQU.OR P0, PT, |R8|, +INF , P0 ;  /* 0x7f8000000800780b */ /* 0x000fe2000070a600 */
[----:B-1----:R-:W-:-:S04]  /*0740*/  IMAD.WIDE.U32 R12, R14, 0x10000, RZ ;  /* 0x000100000e0c7825 */ /* 0x002fc800078e00ff */
[----:B------:R-:W1:Y:S01]  /*0750*/  F2F.F16.F32 R17, R17 ;  /* 0x0000001100117304 */ /* 0x000e620000200800 */
[----:B------:R-:W-:-:S04]  /*0760*/  PLOP3.LUT P0, PT, P0, P1, PT, 0xf2, 0x2f ;  /* 0x00000000002f781c */ /* 0x000fc80000703e72 */
[----:B------:R-:W-:Y:S02]  /*0770*/  FSETP.NE.AND P0, PT, |R20|, +INF , !P0 ;  /* 0x7f8000001400780b */ /* 0x000fe40004705200 */
[----:B--2---:R-:W-:Y:S01]  /*0780*/  SHF.L.U32 R15, R15, 0x10, RZ ;  /* 0x000000100f0f7819 */ /* 0x004fe200000006ff */
[----:B------:R-:W2:Y:S03]  /*0790*/  F2F.F16.F32 R19, R16 ;  /* 0x0000001000137304 */ /* 0x000ea60000200800 */
        /* <DEDUP_REMOVED lines=9> */
.L_x_27:
[----:B------:R-:W-:Y:S05]  /*0830*/  BSYNC.RECONVERGENT B0 ;  /* 0x0000000000007941 */ /* 0x000fea0003800200 */
.L_x_25:
[----:B------:R-:W-:-:S04]  /*0840*/  PRMT R0, R6, 0x9910, RZ ;  /* 0x0000991006007816 */ /* 0x000fc800000000ff */
[----:B------:R-:W-:-:S13]  /*0850*/  ISETP.NE.AND P0, PT, R0, RZ, PT ;  /* 0x000000ff0000720c */ /* 0x000fda0003f05270 */
[----:B------:R-:W-:Y:S05]  /*0860*/  @P0 EXIT ;  /* 0x000000000000094d */ /* 0x000fea0003800000 */
[----:B------:R-:W0:Y:S01]  /*0870*/  LDC.64 R2, c[0x0][0x388] ;  /* 0x0000e200ff027b82 */ /* 0x000e220000000a00 */
[----:B------:R-:W-:-:S05]  /*0880*/  IMAD.MOV.U32 R5, RZ, RZ, 0x1 ;  /* 0x00000001ff057424 */ /* 0x000fca00078e00ff */
[----:B0-----:R-:W-:Y:S01]  /*0890*/  STG.E.STRONG.SYS desc[UR6][R2.64], R5 ;  /* 0x0000000502007986 */ /* 0x001fe2000c115906 */
[----:B------:R-:W-:Y:S05]  /*08a0*/  EXIT ;  /* 0x000000000000794d */ /* 0x000fea0003800000 */
.L_x_29:
        /* <DEDUP_REMOVED lines=13> */
.L_x_58:


//--------------------- .text._Z25multi_tensor_apply_kernelI18TensorListMetadataILi2EE12ScaleFunctorIN3c104HalfEfEJfEEvlPViT_T0_DpT1_ --------------------------
	.section	.text._Z25multi_tensor_apply_kernelI18TensorListMetadataILi2EE12ScaleFunctorIN3c104HalfEfEJfEEvlPViT_T0_DpT1_,"ax",@progbits
	.align	128
        .global         _Z25multi_tensor_apply_kernelI18TensorListMetadataILi2EE12ScaleFunctorIN3c104HalfEfEJfEEvlPViT_T0_DpT1_
        .type           _Z25multi_tensor_apply_kernelI18TensorListMetadataILi2EE12ScaleFunctorIN3c104HalfEfEJfEEvlPViT_T0_DpT1_,@function
        .size           _Z25multi_tensor_apply_kernelI18TensorListMetadataILi2EE12ScaleFunctorIN3c104HalfEfEJfEEvlPViT_T0_DpT1_,(.L_x_59 - _Z25multi_tensor_apply_kernelI18TensorListMetadataILi2EE12ScaleFunctorIN3c104HalfEfEJfEEvlPViT_T0_DpT1_)
        .other          _Z25multi_tensor_apply_kernelI18TensorListMetadataILi2EE12ScaleFunctorIN3c104HalfEfEJfEEvlPViT_T0_DpT1_,@"STO_CUDA_ENTRY STV_DEFAULT"
_Z25multi_tensor_apply_kernelI18TensorListMetadataILi2EE12ScaleFunctorIN3c104HalfEfEJfEEvlPViT_T0_DpT1_:
.text._Z25multi_tensor_apply_kernelI18TensorListMetadataILi2EE12ScaleFunctorIN3c104HalfEfEJfEEvlPViT_T0_DpT1_:
        /* <DEDUP_REMOVED lines=12> */
[----:B------:R-:W1:Y:S08]  /*00c0*/  LDC.64 R4, c[0x0][R0+0x580] ;  /* 0x0001600000047b82 */ /* 0x000e700000000a00 */
[----:B------:R-:W3:Y:S01]  /*00d0*/  LDC R7, c[0x0][R0+0x780] ;  /* 0x0001e00000077b82 */ /* 0x000ee20000000800 */
[----:B0-----:R-:W-:-:S03]  /*00e0*/  IMAD.WIDE R2, R9, 0x2, R2 ;  /* 0x0000000209027825 */ /* 0x001fc600078e0202 */
[----:B------:R-:W-:Y:S01]  /*00f0*/  LOP3.LUT P1, RZ, R2, 0x7, RZ, 0xc0, !PT ;  /* 0x0000000702ff7812 */ /* 0x000fe2000782c0ff */
[----:B-1----:R-:W-:-:S03]  /*0100*/  IMAD.WIDE R4, R9, 0x4, R4 ;  /* 0x0000000409047825 */ /* 0x002fc600078e0204 */
[----:B------:R-:W-:Y:S02]  /*0110*/  LOP3.LUT P2, RZ, R4, 0xf, RZ, 0xc0, !PT ;  /* 0x0000000f04ff7812 */ /* 0x000fe4000784c0ff */
[----:B---3--:R-:W-:-:S04]  /*0120*/  IADD3 R7, PT, PT, R7, -R9, RZ ;  /* 0x8000000907077210 */ /* 0x008fc80007ffe0ff */
[----:B------:R-:W-:-:S04]  /*0130*/  LOP3.LUT P0, RZ, R7, 0x3, R10, 0xc8, !PT ;  /* 0x0000000307ff7812 */ /* 0x000fc8000780c80a */
        /* <DEDUP_REMOVED lines=10> */
[----:B------:R-:W-:-:S05]  /*01e0*/  UMOV UR4, URZ ;  /* 0x000000ff00047c82 */ /* 0x000fca0008000000 */
.L_x_32:
[----:B0-----:R-:W-:Y:S01]  /*01f0*/  VIADD R27, R22, UR4 ;  /* 0x00000004161b7c36 */ /* 0x001fe20008000000 */
[----:B------:R-:W-:-:S04]  /*0200*/  PRMT R10, RZ, 0x7610, R10 ;  /* 0x00007610ff0a7816 */ /* 0x000fc8000000000a */
[C---:B-1----:R-:W-:Y:S02]  /*0210*/  IADD3 R17, PT, PT, R27.reuse, UR5, RZ ;  /* 0x000000051b117c10 */ /* 0x042fe4000fffe0ff */
[-C--:B------:R-:W-:Y:S02]  /*0220*/  ISETP.GE.AND P1, PT, R27, R0.reuse, PT ;  /* 0x000000001b00720c */ /* 0x080fe40003f26270 */
[C---:B------:R-:W-:Y:S01]  /*0230*/  ISETP.GE.AND P4, PT, R17.reuse, R0, PT ;  /* 0x000000001100720c */ /* 0x040fe20003f86270 */
[----:B------:R-:W-:-:S04]  /*0240*/  VIADD R11, R17, UR5 ;  /* 0x00000005110b7c36 */ /* 0x000fc80008000000 */
        /* <DEDUP_REMOVED lines=21> */
[----:B------:R-:W-:-:S03]  /*03a0*/  ULEA UR4, UR5, UR4, 0x2 ;  /* 0x0000000405047291 */ /* 0x000fc6000f8e10ff */
[----:B--2---:R-:W-:Y:S02]  /*03b0*/  HADD2.F32 R10, -RZ, R10.H0_H0 ;  /* 0x2000000aff0a7230 */ /* 0x004fe40000004100 */
[----:B---3--:R-:W-:-:S03]  /*03c0*/  HADD2.F32 R12, -RZ, R14.H0_H0 ;  /* 0x2000000eff0c7230 */ /* 0x008fc60000004100 */
[C---:B------:R-:W-:Y:S01]  /*03d0*/  FSETP.NE.FTZ.AND P5, PT, |R10|.reuse, +INF , PT ;  /* 0x7f8000000a00780b */ /* 0x040fe20003fb5200 */
[----:B----4-:R-:W-:Y:S02]  /*03e0*/  HADD2.F32 R18, -RZ, R15.H0_H0 ;  /* 0x2000000fff127230 */ /* 0x010fe40000004100 */
[----:B0-----:R-:W-:Y:S01]  /*03f0*/  @!P1 FMUL.FTZ R25, R10, R25 ;  /* 0x000000190a199220 */ /* 0x001fe20000410000 */
[----:B------:R-:W-:Y:S02]  /*0400*/  HADD2.F32 R17, -RZ, R16.H0_H0 ;  /* 0x20000010ff117230 */ /* 0x000fe40000004100 */
[----:B------:R-:W-:Y:S01]  /*0410*/  @!P4 FMUL.FTZ R23, R12, R23 ;  /* 0x000000170c17c220 */ /* 0x000fe20000410000 */
[----:B------:R-:W-:-:S04]  /*0420*/  @!P3 IMAD.WIDE R10, R11, 0x4, R4 ;  /* 0x000000040b0ab825 */ /* 0x000fc800078e0204 */
[----:B-1----:R-:W-:Y:S01]  /*0430*/  @!P3 FMUL.FTZ R21, R18, R21 ;  /* 0x000000151215b220 */ /* 0x002fe20000410000 */
[----:B------:R-:W-:Y:S01]  /*0440*/  PLOP3.LUT P0, PT, P0, P5, PT, 0x2f, 0xf2 ;  /* 0x0000000000f2781c */ /* 0x000fe2000070a577 */
        /* <DEDUP_REMOVED lines=14> */
.L_x_30:
[----:B------:R-:W0:Y:S01]  /*0530*/  S2R R15, SR_TID.X ;  /* 0x00000000000f7919 */ /* 0x000e220000002100 */
[----:B------:R-:W-:Y:S01]  /*0540*/  VIMNMX R9, PT, PT, R7, R10, PT ;  /* 0x0000000a07097248 */ /* 0x000fe20003fe0100 */
[----:B------:R-:W1:Y:S01]  /*0550*/  LDCU UR4, c[0x0][0xfdc] ;  /* 0x0001fb80ff0477ac */ /* 0x000e620008000800 */
[----:B------:R-:W-:Y:S01]  /*0560*/  BSSY.RECONVERGENT B0, `(.L_x_31) ;  /* 0x0000024000007945 */ /* 0x000fe20003800200 */
[----:B------:R-:W-:Y:S01]  /*0570*/  IMAD.MOV.U32 R12, RZ, RZ, 0x1 ;  /* 0x00000001ff0c7424 */ /* 0x000fe200078e00ff */
[----:B0-----:R-:W-:-:S04]  /*0580*/  SHF.L.U32 R0, R15, 0x2, RZ ;  /* 0x000000020f007819 */ /* 0x001fc800000006ff */
[----:B------:R-:W-:-:S13]  /*0590*/  ISETP.GT.AND P0, PT, R9, R0, PT ;  /* 0x000000000900720c */ /* 0x000fda0003f04270 */
[----:B-1----:R-:W-:Y:S05]  /*05a0*/  @!P0 BRA `(.L_x_33) ;  /* 0x00000000007c8947 */ /* 0x002fea0003800000 */
[----:B------:R-:W0:Y:S01]  /*05b0*/  LDC R0, c[0x0][0x360] ;  /* 0x0000d800ff007b82 */ /* 0x000e220000000800 */
[----:B------:R-:W-:Y:S01]  /*05c0*/  IMAD.MOV.U32 R12, RZ, RZ, 0x1 ;  /* 0x00000001ff0c7424 */ /* 0x000fe200078e00ff */
[----:B------:R-:W-:-:S07]  /*05d0*/  VIMNMX.U32 R13, PT, PT, R7, R10, PT ;  /* 0x0000000a070d7248 */ /* 0x000fce0003fe0000 */
.L_x_34:
[----:B------:R-:W-:-:S06]  /*05e0*/  IMAD.WIDE R8, R15, 0x8, R2 ;  /* 0x000000080f087825 */ /* 0x000fcc00078e0202 */
[----:B------:R-:W2:Y:S01]  /*05f0*/  LDG.E.64 R8, desc[UR6][R8.64] ;  /* 0x0000000608087981 */ /* 0x000ea2000c1e1b00 */
[----:B------:R-:W-:Y:S02]  /*0600*/  LOP3.LUT P0, RZ, R12, 0xff, RZ, 0xc0, !PT ;  /* 0x000000ff0cff7812 */ /* 0x000fe4000780c0ff */
[----:B--2---:R-:W-:Y:S01]  /*0610*/  MOV R6, R8 ;  /* 0x0000000800067202 */ /* 0x004fe20000000f00 */
[--C-:B------:R-:W-:Y:S01]  /*0620*/  IMAD.MOV.U32 R10, RZ, RZ, R9.reuse ;  /* 0x000000ffff0a7224 */ /* 0x100fe200078e0009 */
[--C-:B------:R-:W-:Y:S02]  /*0630*/  SHF.R.U64 R12, R8, 0x10, R9.reuse ;  /* 0x00000010080c7819 */ /* 0x100fe40000001209 */
[----:B------:R-:W-:Y:S01]  /*0640*/  SHF.R.U32.HI R11, RZ, 0x10, R9 ;  /* 0x00000010ff0b7819 */ /* 0x000fe20000011609 */
[----:B------:R-:W-:Y:S02]  /*0650*/  HADD2.F32 R14, -RZ, R6.H0_H0 ;  /* 0x20000006ff0e7230 */ /* 0x000fe40000004100 */
[----:B------:R-:W-:-:S02]  /*0660*/  HADD2.F32 R12, -RZ, R12.H0_H0 ;  /* 0x2000000cff0c7230 */ /* 0x000fc40000004100 */
[----:B------:R-:W-:Y:S01]  /*0670*/  HADD2.F32 R16, -RZ, R10.H0_H0 ;  /* 0x2000000aff107230 */ /* 0x000fe20000004100 */
[C---:B------:R-:W-:Y:S01]  /*0680*/  FSETP.NE.FTZ.AND P1, PT, |R14|.reuse, +INF , PT ;  /* 0x7f8000000e00780b */ /* 0x040fe20003f35200 */
[----:B------:R-:W-:Y:S02]  /*0690*/  HADD2.F32 R17, -RZ, R11.H0_H0 ;  /* 0x2000000bff117230 */ /* 0x000fe40000004100 */
[----:B------:R-:W-:Y:S01]  /*06a0*/  FMUL.FTZ R8, R14, UR4 ;  /* 0x000000040e087c20 */ /* 0x000fe20008410000 */
[----:B------:R-:W-:-:S04]  /*06b0*/  IMAD.WIDE R6, R15, 0x10, R4 ;  /* 0x000000100f067825 */ /* 0x000fc800078e0204 */
[----:B------:R-:W-:Y:S01]  /*06c0*/  FMUL.FTZ R9, R12, UR4 ;  /* 0x000000040c097c20 */ /* 0x000fe20008410000 */
[----:B------:R-:W-:Y:S01]  /*06d0*/  FMUL.FTZ R10, R16, UR4 ;  /* 0x00000004100a7c20 */ /* 0x000fe20008410000 */
[----:B------:R-:W-:Y:S01]  /*06e0*/  FMUL.FTZ R11, R17, UR4 ;  /* 0x00000004110b7c20 */ /* 0x000fe20008410000 */
[----:B------:R-:W-:Y:S01]  /*06f0*/  PLOP3.LUT P0, PT, P0, P1, PT, 0x2f, 0xf2 ;  /* 0x0000000000f2781c */ /* 0x000fe20000702577 */
[----:B0-----:R-:W-:Y:S01]  /*0700*/  IMAD.IADD R15, R0, 0x1, R15 ;  /* 0x00000001000f7824 */ /* 0x001fe200078e020f */
[----:B------:R-:W-:Y:S02]  /*0710*/  FSETP.NE.FTZ.AND P1, PT, |R16|, +INF , PT ;  /* 0x7f8000001000780b */ /* 0x000fe40003f35200 */
[----:B------:R1:W-:Y:S01]  /*0720*/  STG.E.128 desc[UR6][R6.64], R8 ;  /* 0x0000000806007986 */ /* 0x0003e2000c101d06 */
[----:B------:R-:W-:Y:S02]  /*0730*/  FSETP.EQU.OR P0, PT, |R12|, +INF , P0 ;  /* 0x7f8000000c00780b */ /* 0x000fe4000070a600 */
[----:B------:R-:W-:-:S02]  /*0740*/  SHF.L.U32 R12, R15, 0x2, RZ ;  /* 0x000000020f0c7819 */ /* 0x000fc400000006ff */
[----:B------:R-:W-:Y:S02]  /*0750*/  PLOP3.LUT P0, PT, P0, P1, PT, 0xf2, 0x2f ;  /* 0x00000000002f781c */ /* 0x000fe40000703e72 */
[----:B------:R-:W-:Y:S02]  /*0760*/  ISETP.GE.AND P1, PT, R12, R13, PT ;  /* 0x0000000d0c00720c */ /* 0x000fe40003f26270 */
[----:B------:R-:W-:-:S04]  /*0770*/  FSETP.NE.AND P0, PT, |R17|, +INF , !P0 ;  /* 0x7f8000001100780b */ /* 0x000fc80004705200 */
[----:B------:R-:W-:-:S07]  /*0780*/  SEL R12, RZ, 0x1, !P0 ;  /* 0x00000001ff0c7807 */ /* 0x000fce0004000000 */
[----:B-1----:R-:W-:Y:S05]  /*0790*/  @!P1 BRA `(.L_x_34) ;  /* 0xfffffffc00909947 */ /* 0x002fea000383ffff */
.L_x_33:
[----:B------:R-:W-:Y:S05]  /*07a0*/  BSYNC.RECONVERGENT B0 ;  /* 0x0000000000007941 */ /* 0x000fea0003800200 */
.L_x_31:
[----:B------:R-:W-:-:S04]  /*07b0*/  PRMT R0, R12, 0x9910, RZ ;  /* 0x000099100c007816 */ /* 0x000fc800000000ff */
[----:B------:R-:W-:-:S13]  /*07c0*/  ISETP.NE.AND P0, PT, R0, RZ, PT ;  /* 0x000000ff0000720c */ /* 0x000fda0003f05270 */
[----:B------:R-:W-:Y:S05]  /*07d0*/  @P0 EXIT ;  /* 0x000000000000094d */ /* 0x000fea0003800000 */
[----:B------:R-:W0:Y:S01]  /*07e0*/  LDC.64 R2, c[0x0][0x388] ;  /* 0x0000e200ff027b82 */ /* 0x000e220000000a00 */
[----:B------:R-:W-:-:S05]  /*07f0*/  IMAD.MOV.U32 R5, RZ, RZ, 0x1 ;  /* 0x00000001ff057424 */ /* 0x000fca00078e00ff */
[----:B0-----:R-:W-:Y:S01]  /*0800*/  STG.E.STRONG.SYS desc[UR6][R2.64], R5 ;  /* 0x0000000502007986 */ /* 0x001fe2000c115906 */
[----:B------:R-:W-:Y:S05]  /*0810*/  EXIT ;  /* 0x000000000000794d */ /* 0x000fea0003800000 */
.L_x_35:
        /* <DEDUP_REMOVED lines=14> */
.L_x_59:


//--------------------- .text._Z25multi_tensor_apply_kernelI18TensorListMetadataILi2EE12ScaleFunctorIfN3c108BFloat16EEJfEEvlPViT_T0_DpT1_ --------------------------
	.section	.text._Z25multi_tensor_apply_kernelI18TensorListMetadataILi2EE12ScaleFunctorIfN3c108BFloat16EEJfEEvlPViT_T0_DpT1_,"ax",@progbits
	.align	128
        .global         _Z25multi_tensor_apply_kernelI18TensorListMetadataILi2EE12ScaleFunctorIfN3c108BFloat16EEJfEEvlPViT_T0_DpT1_
        .type           _Z25multi_tensor_apply_kernelI18TensorListMetadataILi2EE12ScaleFunctorIfN3c108BFloat16EEJfEEvlPViT_T0_DpT1_,@function
        .size           _Z25multi_tensor_apply_kernelI18TensorListMetadataILi2EE12ScaleFunctorIfN3c108BFloat16EEJfEEvlPViT_T0_DpT1_,(.L_x_60 - _Z25multi_tensor_apply_kernelI18TensorListMetadataILi2EE12ScaleFunctorIfN3c108BFloat16EEJfEEvlPViT_T0_DpT1_)
        .other          _Z25multi_tensor_apply_kernelI18TensorListMetadataILi2EE12ScaleFunctorIfN3c108BFloat16EEJfEEvlPViT_T0_DpT1_,@"STO_CUDA_ENTRY STV_DEFAULT"
_Z25multi_tensor_apply_kernelI18TensorListMetadataILi2EE12ScaleFunctorIfN3c108BFloat16EEJfEEvlPViT_T0_DpT1_:
.text._Z25multi_tensor_apply_kernelI18TensorListMetadataILi2EE12ScaleFunctorIfN3c108BFloat16EEJfEEvlPViT_T0_DpT1_:
        /* <DEDUP_REMOVED lines=32> */
.L_x_38:
[----:B0-----:R-:W-:Y:S02]  /*0200*/  VIADD R25, R18, UR4 ;  /* 0x0000000412197c36 */ /* 0x001fe40008000000 */
[----:B------:R-:W-:Y:S02]  /*0210*/  HFMA2 R26, -RZ, RZ, 0, 0 ;  /* 0x00000000ff1a7431 */ /* 0x000fe400000001ff */
[----:B------:R-:W-:Y:S01]  /*0220*/  IMAD.MOV.U32 R16, RZ, RZ, RZ ;  /* 0x000000ffff107224 */ /* 0x000fe200078e00ff */
[----:B------:R-:W-:Y:S01]  /*0230*/  CS2R R14, SRZ ;  /* 0x00000000000e7805 */ /* 0x000fe2000001ff00 */
[C---:B-1----:R-:W-:Y:S01]  /*0240*/  VIADD R23, R25.reuse, UR5 ;  /* 0x0000000519177c36 */ /* 0x042fe20008000000 */
[----:B------:R-:W-:-:S03]  /*0250*/  ISETP.GE.AND P1, PT, R25, R0, PT ;  /* 0x000000001900720c */ /* 0x000fc60003f26270 */
[C---:B------:R-:W-:Y:S01]  /*0260*/  VIADD R21, R23.reuse, UR5 ;  /* 0x0000000517157c36 */ /* 0x040fe20008000000 */
[----:B------:R-:W-:-:S03]  /*0270*/  ISETP.GE.AND P4, PT, R23, R0, PT ;  /* 0x000000001700720c */ /* 0x000fc60003f86270 */
[C---:B------:R-:W-:Y:S01]  /*0280*/  VIADD R19, R21.reuse, UR5 ;  /* 0x0000000515137c36 */ /* 0x040fe20008000000 */
[----:B------:R-:W-:-:S04]  /*0290*/  ISETP.GE.AND P3, PT, R21, R0, PT ;  /* 0x000000001500720c */ /* 0x000fc80003f66270 */
[----:B------:R-:W-:Y:S01]  /*02a0*/  ISETP.GE.AND P2, PT, R19, R0, PT ;  /* 0x000000001300720c */ /* 0x000fe20003f46270 */
[----:B------:R-:W-:-:S04]  /*02b0*/  @!P1 IMAD.WIDE R6, R25, 0x4, R2 ;  /* 0x0000000419069825 */ /* 0x000fc800078e0202 */
[--C-:B------:R-:W-:Y:S01]  /*02c0*/  @!P4 IMAD.WIDE R8, R23, 0x4, R2.reuse ;  /* 0x000000041708c825 */ /* 0x100fe200078e0202 */
[----:B------:R0:W2:Y:S03]  /*02d0*/  @!P1 LDG.E R26, desc[UR6][R6.64] ;  /* 0x00000006061a9981 */ /* 0x0000a6000c1e1900 */
[--C-:B------:R-:W-:Y:S01]  /*02e0*/  @!P3 IMAD.WIDE R10, R21, 0x4, R2.reuse ;  /* 0x00000004150ab825 */ /* 0x100fe200078e0202 */
[----:B------:R1:W3:Y:S03]  /*02f0*/  @!P4 LDG.E R16, desc[UR6][R8.64] ;  /* 0x000000060810c981 */ /* 0x0002e6000c1e1900 */
[----:B------:R-:W-:Y:S01]  /*0300*/  @!P2 IMAD.WIDE R12, R19, 0x4, R2 ;  /* 0x00000004130ca825 */ /* 0x000fe200078e0202 */
[----:B------:R-:W4:Y:S04]  /*0310*/  @!P3 LDG.E R15, desc[UR6][R10.64] ;  /* 0x000000060a0fb981 */ /* 0x000f28000c1e1900 */
[----:B------:R5:W4:Y:S01]  /*0320*/  @!P2 LDG.E R14, desc[UR6][R12.64] ;  /* 0x000000060c0ea981 */ /* 0x000b22000c1e1900 */
[----:B------:R-:W-:Y:S01]  /*0330*/  LOP3.LUT P0, RZ, R17, 0xff, RZ, 0xc0, !PT ;  /* 0x000000ff11ff7812 */ /* 0x000fe2000780c0ff */
[----:B0-----:R-:W-:-:S04]  /*0340*/  @!P1 IMAD.WIDE R6, R25, 0x2, R4 ;  /* 0x0000000219069825 */ /* 0x001fc800078e0204 */
[----:B-1----:R-:W-:-:S04]  /*0350*/  @!P4 IMAD.WIDE R8, R23, 0x2, R4 ;  /* 0x000000021708c825 */ /* 0x002fc800078e0204 */
[----:B-----5:R-:W-:-:S04]  /*0360*/  @!P2 IMAD.WIDE R12, R19, 0x2, R4 ;  /* 0x00000002130ca825 */ /* 0x020fc800078e0204 */
[----:B------:R-:W-:Y:S01]  /*0370*/  @!P3 IMAD.WIDE R10, R21, 0x2, R4 ;  /* 0x00000002150ab825 */ /* 0x000fe200078e0204 */
[----:B------:R-:W-:-:S03]  /*0380*/  ULEA UR4, UR5, UR4, 0x2 ;  /* 0x0000000405047291 */ /* 0x000fc6000f8e10ff */
[----:B--2---:R-:W-:Y:S01]  /*0390*/  FMUL.FTZ R17, R26, UR8 ;  /* 0x000000081a117c20 */ /* 0x004fe20008410000 */
[----:B---3--:R-:W-:-:S04]  /*03a0*/  FMUL.FTZ R20, R16, UR8 ;  /* 0x0000000810147c20 */ /* 0x008fc80008410000 */
[----:B------:R-:W-:Y:S01]  /*03b0*/  F2FP.BF16.F32.PACK_AB R17, RZ, R17 ;  /* 0x00000011ff11723e */ /* 0x000fe200000010ff */
[----:B----4-:R-:W-:Y:S01]  /*03c0*/  FMUL.FTZ R22, R15, UR8 ;  /* 0x000000080f167c20 */ /* 0x010fe20008410000 */
[----:B------:R-:W-:Y:S01]  /*03d0*/  FSETP.NE.FTZ.AND P5, PT, |R26|, +INF , PT ;  /* 0x7f8000001a00780b */ /* 0x000fe20003fb5200 */
[----:B------:R-:W-:Y:S01]  /*03e0*/  FMUL.FTZ R24, R14, UR8 ;  /* 0x000000080e187c20 */ /* 0x000fe20008410000 */
[----:B------:R-:W-:Y:S02]  /*03f0*/  PRMT R19, R17, 0x7610, R19 ;  /* 0x0000761011137816 */ /* 0x000fe40000000013 */
[----:B------:R-:W-:Y:S02]  /*0400*/  F2FP.BF16.F32.PACK_AB R20, RZ, R20 ;  /* 0x00000014ff14723e */ /* 0x000fe400000010ff */
[----:B------:R-:W-:Y:S02]  /*0410*/  F2FP.BF16.F32.PACK_AB R22, RZ, R22 ;  /* 0x00000016ff16723e */ /* 0x000fe400000010ff */
[----:B------:R-:W-:Y:S01]  /*0420*/  F2FP.BF16.F32.PACK_AB R24, RZ, R24 ;  /* 0x00000018ff18723e */ /* 0x000fe200000010ff */
[----:B------:R3:W-:Y:S01]  /*0430*/  @!P1 STG.E.U16 desc[UR6][R6.64], R19 ;  /* 0x0000001306009986 */ /* 0x0007e2000c101506 */
[----:B------:R-:W-:-:S03]  /*0440*/  PLOP3.LUT P0, PT, P0, P5, PT, 0x2f, 0xf2 ;  /* 0x0000000000f2781c */ /* 0x000fc6000070a577 */
[----:B------:R3:W-:Y:S01]  /*0450*/  @!P4 STG.E.U16 desc[UR6][R8.64], R20 ;  /* 0x000000140800c986 */ /* 0x0007e2000c101506 */
[----:B------:R-:W-:Y:S02]  /*0460*/  FSETP.EQU.OR P0, PT, |R16|, +INF , P0 ;  /* 0x7f8000001000780b */ /* 0x000fe4000070a600 */
[----:B------:R-:W-:Y:S01]  /*0470*/  FSETP.NE.FTZ.AND P1, PT, |R15|, +INF , PT ;  /* 0x7f8000000f00780b */ /* 0x000fe20003f35200 */
[----:B------:R3:W-:Y:S04]  /*0480*/  @!P3 STG.E.U16 desc[UR6][R10.64], R22 ;  /* 0x000000160a00b986 */ /* 0x0007e8000c101506 */
[----:B------:R3:W-:Y:S01]  /*0490*/  @!P2 STG.E.U16 desc[UR6][R12.64], R24 ;  /* 0x000000180c00a986 */ /* 0x0007e2000c101506 */
[----:B------:R-:W-:Y:S02]  /*04a0*/  PLOP3.LUT P0, PT, P0, P1, PT, 0xf2, 0x2f ;  /* 0x00000000002f781c */ /* 0x000fe40000703e72 */
[----:B------:R-:W-:-:S02]  /*04b0*/  ISETP.LE.AND P1, PT, R0, UR4, PT ;  /* 0x0000000400007c0c */ /* 0x000fc4000bf23270 */
[----:B------:R-:W-:-:S04]  /*04c0*/  FSETP.NE.AND P0, PT, |R14|, +INF , !P0 ;  /* 0x7f8000000e00780b */ /* 0x000fc80004705200 */
[----:B------:R-:W-:-:S07]  /*04d0*/  SEL R17, RZ, 0x1, !P0 ;  /* 0x00000001ff117807 */ /* 0x000fce0004000000 */
[----:B---3--:R-:W-:Y:S05]  /*04e0*/  @!P1 BRA `(.L_x_38) ;  /* 0xfffffffc00449947 */ /* 0x008fea000383ffff */
[----:B------:R-:W-:Y:S05]  /*04f0*/  BRA `(.L_x_37) ;  /* 0x0000000000a47947 */ /* 0x000fea0003800000 */
.L_x_36:
        /* <DEDUP_REMOVED lines=9> */
[----:B------:R-:W-:Y:S01]  /*0590*/  VIMNMX.U32 R6, PT, PT, R7, R10, PT ;  /* 0x0000000a07067248 */ /* 0x000fe20003fe0000 */
[----:B------:R-:W-:Y:S02]  /*05a0*/  IMAD.MOV.U32 R17, RZ, RZ, 0x1 ;  /* 0x00000001ff117424 */ /* 0x000fe400078e00ff */
[----:B------:R-:W-:-:S07]  /*05b0*/  IMAD.MOV.U32 R7, RZ, RZ, R8 ;  /* 0x000000ffff077224 */ /* 0x000fce00078e0008 */
.L_x_40:
[----:B------:R-:W-:-:S06]  /*05c0*/  IMAD.WIDE R8, R7, 0x10, R2 ;  /* 0x0000001007087825 */ /* 0x000fcc00078e0202 */
[----:B------:R-:W2:Y:S01]  /*05d0*/  LDG.E.128 R8, desc[UR6][R8.64] ;  /* 0x0000000608087981 */ /* 0x000ea2000c1e1d00 */
[----:B------:R-:W-:Y:S01]  /*05e0*/  LOP3.LUT P0, RZ, R17, 0xff, RZ, 0xc0, !PT ;  /* 0x000000ff11ff7812 */ /* 0x000fe2000780c0ff */
[----:B--2---:R-:W-:Y:S01]  /*05f0*/  FMUL.FTZ R14, R9, UR4 ;  /* 0x00000004090e7c20 */ /* 0x004fe20008410000 */
        /* <DEDUP_REMOVED lines=12> */
[----:B------:R-:W-:-:S04]  /*06c0*/  FSETP.NE.AND P0, PT, |R11|, +INF , !P0 ;  /* 0x7f8000000b00780b */ /* 0x000fc80004705200 */
[----:B------:R-:W-:Y:S02]  /*06d0*/  SEL R17, RZ, 0x1, !P0 ;  /* 0x00000001ff117807 */ /* 0x000fe40004000000 */
        /* <DEDUP_REMOVED lines=8> */
[----:B------:R-:W-:-:S13]  /*0760*/  ISETP.GE.AND P1, PT, R9, R6, PT ;  /* 0x000000060900720c */ /* 0x000fda0003f26270 */
[----:B-1----:R-:W-:Y:S05]  /*0770*/  @!P1 BRA `(.L_x_40) ;  /* 0xfffffffc00909947 */ /* 0x002fea000383ffff */
.L_x_39:
[----:B------:R-:W-:Y:S05]  /*0780*/  BSYNC.RECONVERGENT B0 ;  /* 0x0000000000007941 */ /* 0x000fea0003800200 */
.L_x_37:
[----:B------:R-:W-:-:S04]  /*0790*/  PRMT R0, R17, 0x9910, RZ ;  /* 0x0000991011007816 */ /* 0x000fc800000000ff */
[----:B------:R-:W-:-:S13]  /*07a0*/  ISETP.NE.AND P0, PT, R0, RZ, PT ;  /* 0x000000ff0000720c */ /* 0x000fda0003f05270 */
[----:B------:R-:W-:Y:S05]  /*07b0*/  @P0 EXIT ;  /* 0x000000000000094d */ /* 0x000fea0003800000 */
[----:B------:R-:W0:Y:S01]  /*07c0*/  LDC.64 R2, c[0x0][0x388] ;  /* 0x0000e200ff027b82 */ /* 0x000e220000000a00 */
[----:B------:R-:W-:-:S05]  /*07d0*/  IMAD.MOV.U32 R5, RZ, RZ, 0x1 ;  /* 0x00000001ff057424 */ /* 0x000fca00078e00ff */
[----:B0-----:R-:W-:Y:S01]  /*07e0*/  STG.E.STRONG.SYS desc[UR6][R2.64], R5 ;  /* 0x0000000502007986 */ /* 0x001fe2000c115906 */
[----:B------:R-:W-:Y:S05]  /*07f0*/  EXIT ;  /* 0x000000000000794d */ /* 0x000fea0003800000 */
.L_x_41:
        /* <DEDUP_REMOVED lines=16> */
.L_x_60:


//--------------------- .text._Z25multi_tensor_apply_kernelI18TensorListMetadataILi2EE12ScaleFunctorIfN3c104HalfEEJfEEvlPViT_T0_DpT1_ --------------------------
	.section	.text._Z25multi_tensor_apply_kernelI18TensorListMetadataILi2EE12ScaleFunctorIfN3c104HalfEEJfEEvlPViT_T0_DpT1_,"ax",@progbits
	.align	128
        .global         _Z25multi_tensor_apply_kernelI18TensorListMetadataILi2EE12ScaleFunctorIfN3c104HalfEEJfEEvlPViT_T0_DpT1_
        .type           _Z25multi_tensor_apply_kernelI18TensorListMetadataILi2EE12ScaleFunctorIfN3c104HalfEEJfEEvlPViT_T0_DpT1_,@function
        .size           _Z25multi_tensor_apply_kernelI18TensorListMetadataILi2EE12ScaleFunctorIfN3c104HalfEEJfEEvlPViT_T0_DpT1_,(.L_x_61 - _Z25multi_tensor_apply_kernelI18TensorListMetadataILi2EE12ScaleFunctorIfN3c104HalfEEJfEEvlPViT_T0_DpT1_)
        .other          _Z25multi_tensor_apply_kernelI18TensorListMetadataILi2EE12ScaleFunctorIfN3c104HalfEEJfEEvlPViT_T0_DpT1_,@"STO_CUDA_ENTRY STV_DEFAULT"
_Z25multi_tensor_apply_kernelI18TensorListMetadataILi2EE12ScaleFunctorIfN3c104HalfEEJfEEvlPViT_T0_DpT1_:
.text._Z25multi_tensor_apply_kernelI18TensorListMetadataILi2EE12ScaleFunctorIfN3c104HalfEEJfEEvlPViT_T0_DpT1_:
        /* <DEDUP_REMOVED lines=32> */
.L_x_44:
        /* <DEDUP_REMOVED lines=27> */
[----:B------:R-:W-:Y:S01]  /*03b0*/  F2FP.F16.F32.PACK_AB R17, RZ, R17 ;  /* 0x00000011ff11723e */ /* 0x000fe200000000ff */
[----:B----4-:R-:W-:Y:S01]  /*03c0*/  FMUL.FTZ R22, R15, UR8 ;  /* 0x000000080f167c20 */ /* 0x010fe20008410000 */
[----:B------:R-:W-:Y:S01]  /*03d0*/  FSETP.NE.FTZ.AND P5, PT, |R26|, +INF , PT ;  /* 0x7f8000001a00780b */ /* 0x000fe20003fb5200 */
[----:B------:R-:W-:Y:S01]  /*03e0*/  FMUL.FTZ R24, R14, UR8 ;  /* 0x000000080e187c20 */ /* 0x000fe20008410000 */
[----:B------:R-:W-:Y:S02]  /*03f0*/  PRMT R19, R17, 0x7610, R19 ;  /* 0x0000761011137816 */ /* 0x000fe40000000013 */
[----:B------:R-:W-:Y:S02]  /*0400*/  F2FP.F16.F32.PACK_AB R20, RZ, R20 ;  /* 0x00000014ff14723e */ /* 0x000fe400000000ff */
[----:B------:R-:W-:Y:S02]  /*0410*/  F2FP.F16.F32.PACK_AB R22, RZ, R22 ;  /* 0x00000016ff16723e */ /* 0x000fe400000000ff */
[----:B------:R-:W-:Y:S01]  /*0420*/  F2FP.F16.F32.PACK_AB R24, RZ, R24 ;  /* 0x00000018ff18723e */ /* 0x000fe200000000ff */
        /* <DEDUP_REMOVED lines=13> */
.L_x_42:
        /* <DEDUP_REMOVED lines=12> */
.L_x_46:
[----:B------:R-:W-:-:S06]  /*05c0*/  IMAD.WIDE R8, R7, 0x10, R2 ;  /* 0x0000001007087825 */ /* 0x000fcc00078e0202 */
[----:B------:R-:W2:Y:S01]  /*05d0*/  LDG.E.128 R8, desc[UR6][R8.64] ;  /* 0x0000000608087981 */ /* 0x000ea2000c1e1d00 */
[----:B------:R-:W-:Y:S01]  /*05e0*/  LOP3.LUT P0, RZ, R17, 0xff, RZ, 0xc0, !PT ;  /* 0x000000ff11ff7812 */ /* 0x000fe2000780c0ff */
[----:B--2---:R-:W-:Y:S01]  /*05f0*/  FMUL.FTZ R14, R9, UR4 ;  /* 0x00000004090e7c20 */ /* 0x004fe20008410000 */
        /* <DEDUP_REMOVED lines=12> */
[----:B------:R-:W-:-:S04]  /*06c0*/  FSETP.NE.AND P0, PT, |R11|, +INF , !P0 ;  /* 0x7f8000000b00780b */ /* 0x000fc80004705200 */
[----:B------:R-:W-:Y:S02]  /*06d0*/  SEL R17, RZ, 0x1, !P0 ;  /* 0x00000001ff117807 */ /* 0x000fe40004000000 */
        /* <DEDUP_REMOVED lines=10> */
.L_x_45:
[----:B------:R-:W-:Y:S05]  /*0780*/  BSYNC.RECONVERGENT B0 ;  /* 0x0000000000007941 */ /* 0x000fea0003800200 */
.L_x_43:
[----:B------:R-:W-:-:S04]  /*0790*/  PRMT R0, R17, 0x9910, RZ ;  /* 0x0000991011007816 */ /* 0x000fc800000000ff */
[----:B------:R-:W-:-:S13]  /*07a0*/  ISETP.NE.AND P0, PT, R0, RZ, PT ;  /* 0x000000ff0000720c */ /* 0x000fda0003f05270 */
[----:B------:R-:W-:Y:S05]  /*07b0*/  @P0 EXIT ;  /* 0x000000000000094d */ /* 0x000fea0003800000 */
[----:B------:R-:W0:Y:S01]  /*07c0*/  LDC.64 R2, c[0x0][0x388] ;  /* 0x0000e200ff027b82 */ /* 0x000e220000000a00 */
[----:B------:R-:W-:-:S05]  /*07d0*/  IMAD.MOV.U32 R5, RZ, RZ, 0x1 ;  /* 0x00000001ff057424 */ /* 0x000fca00078e00ff */
[----:B0-----:R-:W-:Y:S01]  /*07e0*/  STG.E.STRONG.SYS desc[UR6][R2.64], R5 ;  /* 0x0000000502007986 */ /* 0x001fe2000c115906 */
[----:B------:R-:W-:Y:S05]  /*07f0*/  EXIT ;  /* 0x000000000000794d */ /* 0x000fea0003800000 */
.L_x_47:
        /* <DEDUP_REMOVED lines=16> */
.L_x_61:


//--------------------- .text._Z25multi_tensor_apply_kernelI18TensorListMetadataILi2EE12ScaleFunctorIffEJfEEvlPViT_T0_DpT1_ --------------------------
	.section	.text._Z25multi_tensor_apply_kernelI18TensorListMetadataILi2EE12ScaleFunctorIffEJfEEvlPViT_T0_DpT1_,"ax",@progbits
	.align	128
        .global         _Z25multi_tensor_apply_kernelI18TensorListMetadataILi2EE12ScaleFunctorIffEJfEEvlPViT_T0_DpT1_
        .type           _Z25multi_tensor_apply_kernelI18TensorListMetadataILi2EE12ScaleFunctorIffEJfEEvlPViT_T0_DpT1_,@function
        .size           _Z25multi_tensor_apply_kernelI18TensorListMetadataILi2EE12ScaleFunctorIffEJfEEvlPViT_T0_DpT1_,(.L_x_62 - _Z25multi_tensor_apply_kernelI18TensorListMetadataILi2EE12ScaleFunctorIffEJfEEvlPViT_T0_DpT1_)
        .other          _Z25multi_tensor_apply_kernelI18TensorListMetadataILi2EE12ScaleFunctorIffEJfEEvlPViT_T0_DpT1_,@"STO_CUDA_ENTRY STV_DEFAULT"
_Z25multi_tensor_apply_kernelI18TensorListMetadataILi2EE12ScaleFunctorIffEJfEEvlPViT_T0_DpT1_:
.text._Z25multi_tensor_apply_kernelI18TensorListMetadataILi2EE12ScaleFunctorIffEJfEEvlPViT_T0_DpT1_:
        /* <DEDUP_REMOVED lines=23> */
[----:B------:R-:W-:-:S03]  /*0170*/  HFMA2 R8, -RZ, RZ, 0, 5.9604644775390625e-08 ;  /* 0x00000001ff087431 */ /* 0x000fc600000001ff */
[----:B------:R-:W-:-:S13]  /*0180*/  ISETP.GE.AND P0, PT, R0, 0x1, PT ;  /* 0x000000010000780c */ /* 0x000fda0003f06270 */
[----:B------:R-:W-:Y:S05]  /*0190*/  @!P0 BRA `(.L_x_49) ;  /* 0x0000000400508947 */ /* 0x000fea0003800000 */
[----:B------:R-:W0:Y:S01]  /*01a0*/  S2R R20, SR_TID.X ;  /* 0x0000000000147919 */ /* 0x000e220000002100 */
[----:B------:R-:W-:Y:S01]  /*01b0*/  IMAD.MOV.U32 R8, RZ, RZ, 0x1 ;  /* 0x00000001ff087424 */ /* 0x000fe200078e00ff */
[----:B------:R-:W-:Y:S01]  /*01c0*/  VIMNMX.U32 R0, PT, PT, R7, R12, PT ;  /* 0x0000000c07007248 */ /* 0x000fe20003fe0000 */
[----:B------:R-:W1:Y:S01]  /*01d0*/  LDCU UR5, c[0x0][0x360] ;  /* 0x00006c00ff0577ac */ /* 0x000e620008000800 */
[----:B------:R-:W-:-:S05]  /*01e0*/  UMOV UR4, URZ ;  /* 0x000000ff00047c82 */ /* 0x000fca0008000000 */
.L_x_50:
[----:B0-----:R-:W-:Y:S02]  /*01f0*/  VIADD R27, R20, UR4 ;  /* 0x00000004141b7c36 */ /* 0x001fe40008000000 */
[----:B------:R-:W-:Y:S02]  /*0200*/  IMAD.MOV.U32 R22, RZ, RZ, RZ ;  /* 0x000000ffff167224 */ /* 0x000fe400078e00ff */
[C---:B-1----:R-:W-:Y:S01]  /*0210*/  VIADD R23, R27.reuse, UR5 ;  /* 0x000000051b177c36 */ /* 0x042fe20008000000 */
[----:B------:R-:W-:-:S04]  /*0220*/  ISETP.GE.AND P1, PT, R27, R0, PT ;  /* 0x000000001b00720c */ /* 0x000fc80003f26270 */
[C---:B------:R-:W-:Y:S02]  /*0230*/  IADD3 R21, PT, PT, R23.reuse, UR5, RZ ;  /* 0x0000000517157c10 */ /* 0x040fe4000fffe0ff */
[-C--:B------:R-:W-:Y:S02]  /*0240*/  ISETP.GE.AND P4, PT, R23, R0.reuse, PT ;  /* 0x000000001700720c */ /* 0x080fe40003f86270 */
[CC--:B------:R-:W-:Y:S01]  /*0250*/  ISETP.GE.AND P3, PT, R21.reuse, R0.reuse, PT ;  /* 0x000000001500720c */ /* 0x0c0fe20003f66270 */
[----:B------:R-:W-:Y:S01]  /*0260*/  VIADD R19, R21, UR5 ;  /* 0x0000000515137c36 */ /* 0x000fe20008000000 */
[----:B------:R-:W-:Y:S01]  /*0270*/  CS2R R16, SRZ ;  /* 0x0000000000107805 */ /* 0x000fe2000001ff00 */
[----:B------:R-:W-:Y:S02]  /*0280*/  IMAD.MOV.U32 R9, RZ, RZ, RZ ;  /* 0x000000ffff097224 */ /* 0x000fe400078e00ff */
[--C-:B------:R-:W-:Y:S01]  /*0290*/  @!P1 IMAD.WIDE R6, R27, 0x4, R2.reuse ;  /* 0x000000041b069825 */ /* 0x100fe200078e0202 */
[----:B------:R-:W-:Y:S01]  /*02a0*/  ISETP.GE.AND P2, PT, R19, R0, PT ;  /* 0x000000001300720c */ /* 0x000fe20003f46270 */
[----:B------:R-:W0:Y:S03]  /*02b0*/  @!P1 LDC R25, c[0x0][0xfdc] ;  /* 0x0003f700ff199b82 */ /* 0x000e260000000800 */
[----:B------:R1:W2:Y:S01]  /*02c0*/  @!P1 LDG.E R22, desc[UR6][R6.64] ;  /* 0x0000000606169981 */ /* 0x0002a2000c1e1900 */
[----:B------:R-:W-:-:S04]  /*02d0*/  @!P4 IMAD.WIDE R10, R23, 0x4, R2 ;  /* 0x00000004170ac825 */ /* 0x000fc800078e0202 */
[--C-:B------:R-:W-:Y:S01]  /*02e0*/  @!P3 IMAD.WIDE R12, R21, 0x4, R2.reuse ;  /* 0x00000004150cb825 */ /* 0x100fe200078e0202 */
[----:B------:R-:W3:Y:S01]  /*02f0*/  @!P4 LDG.E R17, desc[UR6][R10.64] ;  /* 0x000000060a11c981 */ /* 0x000ee2000c1e1900 */
[----:B------:R-:W3:Y:S02]  /*0300*/  @!P4 LDC R24, c[0x0][0xfdc] ;  /* 0x0003f700ff18cb82 */ /* 0x000ee40000000800 */
[----:B------:R-:W-:Y:S01]  /*0310*/  @!P2 IMAD.WIDE R14, R19, 0x4, R2 ;  /* 0x00000004130ea825 */ /* 0x000fe200078e0202 */
[----:B------:R-:W4:Y:S04]  /*0320*/  @!P3 LDG.E R16, desc[UR6][R12.64] ;  /* 0x000000060c10b981 */ /* 0x000f28000c1e1900 */
[----:B------:R5:W4:Y:S01]  /*0330*/  @!P2 LDG.E R9, desc[UR6][R14.64] ;  /* 0x000000060e09a981 */ /* 0x000b22000c1e1900 */
[----:B------:R-:W4:Y:S08]  /*0340*/  @!P3 LDC R29, c[0x0][0xfdc] ;  /* 0x0003f700ff1dbb82 */ /* 0x000f300000000800 */
[----:B------:R-:W4:Y:S01]  /*0350*/  @!P2 LDC R18, c[0x0][0xfdc] ;  /* 0x0003f700ff12ab82 */ /* 0x000f220000000800 */
[----:B------:R-:W-:Y:S01]  /*0360*/  LOP3.LUT P0, RZ, R8, 0xff, RZ, 0xc0, !PT ;  /* 0x000000ff08ff7812 */ /* 0x000fe2000780c0ff */
[----:B-1----:R-:W-:-:S04]  /*0370*/  @!P1 IMAD.WIDE R6, R27, 0x4, R4 ;  /* 0x000000041b069825 */ /* 0x002fc800078e0204 */
[----:B-----5:R-:W-:-:S04]  /*0380*/  @!P2 IMAD.WIDE R14, R19, 0x4, R4 ;  /* 0x00000004130ea825 */ /* 0x020fc800078e0204 */
[----:B------:R-:W-:-:S04]  /*0390*/  @!P4 IMAD.WIDE R10, R23, 0x4, R4 ;  /* 0x00000004170ac825 */ /* 0x000fc800078e0204 */
[----:B------:R-:W-:Y:S01]  /*03a0*/  @!P3 IMAD.WIDE R12, R21, 0x4, R4 ;  /* 0x00000004150cb825 */ /* 0x000fe200078e0204 */
[----:B------:R-:W-:Y:S01]  /*03b0*/  ULEA UR4, UR5, UR4, 0x2 ;  /* 0x0000000405047291 */ /* 0x000fe2000f8e10ff */
[C---:B--2---:R-:W-:Y:S02]  /*03c0*/  FSETP.NE.FTZ.AND P5, PT, |R22|.reuse, +INF , PT ;  /* 0x7f8000001600780b */ /* 0x044fe40003fb5200 */
[----:B0-----:R-:W-:Y:S01]  /*03d0*/  @!P1 FMUL.FTZ R25, R22, R25 ;  /* 0x0000001916199220 */ /* 0x001fe20000410000 */
[----:B---3--:R-:W-:Y:S01]  /*03e0*/  @!P4 FMUL.FTZ R19, R17, R24 ;  /* 0x000000181113c220 */ /* 0x008fe20000410000 */
[----:B------:R-:W-:Y:S01]  /*03f0*/  PLOP3.LUT P0, PT, P0, P5, PT, 0x2f, 0xf2 ;  /* 0x0000000000f2781c */ /* 0x000fe2000070a577 */
[----:B----4-:R-:W-:Y:S02]  /*0400*/  @!P3 FMUL.FTZ R21, R16, R29 ;  /* 0x0000001d1015b220 */ /* 0x010fe40000410000 */
[----:B------:R2:W-:Y:S01]  /*0410*/  @!P1 STG.E desc[UR6][R6.64], R25 ;  /* 0x0000001906009986 */ /* 0x0005e2000c101906 */
[----:B------:R-:W-:-:S03]  /*0420*/  @!P2 FMUL.FTZ R23, R9, R18 ;  /* 0x000000120917a220 */ /* 0x000fc60000410000 */
[----:B------:R2:W-:Y:S01]  /*0430*/  @!P4 STG.E desc[UR6][R10.64], R19 ;  /* 0x000000130a00c986 */ /* 0x0005e2000c101906 */
[----:B------:R-:W-:Y:S02]  /*0440*/  FSETP.EQU.OR P0, PT, |R17|, +INF , P0 ;  /* 0x7f8000001100780b */ /* 0x000fe4000070a600 */
[----:B------:R-:W-:Y:S01]  /*0450*/  FSETP.NE.FTZ.AND P1, PT, |R16|, +INF , PT ;  /* 0x7f8000001000780b */ /* 0x000fe20003f35200 */
[----:B------:R2:W-:Y:S04]  /*0460*/  @!P3 STG.E desc[UR6][R12.64], R21 ;  /* 0x000000150c00b986 */ /* 0x0005e8000c101906 */
[----:B------:R2:W-:Y:S01]  /*0470*/  @!P2 STG.E desc[UR6][R14.64], R23 ;  /* 0x000000170e00a986 */ /* 0x0005e2000c101906 */
[----:B------:R-:W-:Y:S02]  /*0480*/  PLOP3.LUT P0, PT, P0, P1, PT, 0xf2, 0x2f ;  /* 0x00000000002f781c */ /* 0x000fe40000703e72 */
[----:B------:R-:W-:-:S02]  /*0490*/  ISETP.LE.AND P1, PT, R0, UR4, PT ;  /* 0x0000000400007c0c */ /* 0x000fc4000bf23270 */
[----:B------:R-:W-:-:S04]  /*04a0*/  FSETP.NE.AND P0, PT, |R9|, +INF , !P0 ;  /* 0x7f8000000900780b */ /* 0x000fc80004705200 */
[----:B------:R-:W-:-:S07]  /*04b0*/  SEL R8, RZ, 0x1, !P0 ;  /* 0x00000001ff087807 */ /* 0x000fce0004000000 */
[----:B--2---:R-:W-:Y:S05]  /*04c0*/  @!P1 BRA `(.L_x_50) ;  /* 0xfffffffc00489947 */ /* 0x004fea000383ffff */
[----:B------:R-:W-:Y:S05]  /*04d0*/  BRA `(.L_x_49) ;  /* 0x0000000000807947 */ /* 0x000fea0003800000 */
.L_x_48:
        /* <DEDUP_REMOVED lines=11> */
.L_x_52:
[----:B------:R-:W-:-:S06]  /*0590*/  IMAD.WIDE R12, R9, 0x10, R2 ;  /* 0x00000010090c7825 */ /* 0x000fcc00078e0202 */
[----:B------:R-:W2:Y:S01]  /*05a0*/  LDG.E.128 R12, desc[UR6][R12.64] ;  /* 0x000000060c0c7981 */ /* 0x000ea2000c1e1d00 */
[----:B------:R-:W-:Y:S01]  /*05b0*/  LOP3.LUT P0, RZ, R8, 0xff, RZ, 0xc0, !PT ;  /* 0x000000ff08ff7812 */ /* 0x000fe2000780c0ff */
[----:B------:R-:W-:-:S04]  /*05c0*/  IMAD.WIDE R6, R9, 0x10, R4 ;  /* 0x0000001009067825 */ /* 0x000fc800078e0204 */
[----:B0-----:R-:W-:-:S05]  /*05d0*/  IMAD.IADD R9, R10, 0x1, R9 ;  /* 0x000000010a097824 */ /* 0x001fca00078e0209 */
[----:B------:R-:W-:Y:S02]  /*05e0*/  SHF.L.U32 R0, R9, 0x2, RZ ;  /* 0x0000000209007819 */ /* 0x000fe400000006ff */
[C---:B--2---:R-:W-:Y:S01]  /*05f0*/  FSETP.NE.FTZ.AND P1, PT, |R12|.reuse, +INF , PT ;  /* 0x7f8000000c00780b */ /* 0x044fe20003f35200 */
[----:B------:R-:W-:Y:S01]  /*0600*/  FMUL.FTZ R16, R12, UR4 ;  /* 0x000000040c107c20 */ /* 0x000fe20008410000 */
[----:B------:R-:W-:Y:S01]  /*0610*/  FMUL.FTZ R17, R13, UR4 ;  /* 0x000000040d117c20 */ /* 0x000fe20008410000 */
[C---:B------:R-:W-:Y:S01]  /*0620*/  FMUL.FTZ R18, R14.reuse, UR4 ;  /* 0x000000040e127c20 */ /* 0x040fe20008410000 */
[----:B------:R-:W-:Y:S01]  /*0630*/  FMUL.FTZ R19, R15, UR4 ;  /* 0x000000040f137c20 */ /* 0x000fe20008410000 */
[----:B------:R-:W-:Y:S02]  /*0640*/  PLOP3.LUT P0, PT, P0, P1, PT, 0x2f, 0xf2 ;  /* 0x0000000000f2781c */ /* 0x000fe40000702577 */
        /* <DEDUP_REMOVED lines=8> */
.L_x_51:
[----:B------:R-:W-:Y:S05]  /*06d0*/  BSYNC.RECONVERGENT B0 ;  /* 0x0000000000007941 */ /* 0x000fea0003800200 */
.L_x_49:
[----:B------:R-:W-:-:S04]  /*06e0*/  PRMT R0, R8, 0x9910, RZ ;  /* 0x0000991008007816 */ /* 0x000fc800000000ff */
[----:B------:R-:W-:-:S13]  /*06f0*/  ISETP.NE.AND P0, PT, R0, RZ, PT ;  /* 0x000000ff0000720c */ /* 0x000fda0003f05270 */
[----:B------:R-:W-:Y:S05]  /*0700*/  @P0 EXIT ;  /* 0x000000000000094d */ /* 0x000fea0003800000 */
[----:B------:R-:W0:Y:S01]  /*0710*/  LDC.64 R2, c[0x0][0x388] ;  /* 0x0000e200ff027b82 */ /* 0x000e220000000a00 */
[----:B------:R-:W-:-:S05]  /*0720*/  IMAD.MOV.U32 R5, RZ, RZ, 0x1 ;  /* 0x00000001ff057424 */ /* 0x000fca00078e00ff */
[----:B0-----:R-:W-:Y:S01]  /*0730*/  STG.E.STRONG.SYS desc[UR6][R2.64], R5 ;  /* 0x0000000502007986 */ /* 0x001fe2000c115906 */
[----:B------:R-:W-:Y:S05]  /*0740*/  EXIT ;  /* 0x000000000000794d */ /* 0x000fea0003800000 */
.L_x_53:
        /* <DEDUP_REMOVED lines=11> */
.L_x_62:


//--------------------- .nv.shared.reserved.0     --------------------------
	.section	.nv.shared.reserved.0,"aw",@nobits
	.weak		__nv_reservedSMEM_offset_0_alias
	.size		__nv_reservedSMEM_offset_0_alias, 0, 64
	.other		__nv_reservedSMEM_offset_0_alias,@"STO_CUDA_RESERVED_SHARED STV_DEFAULT"
__nv_reservedSMEM_offset_0_alias:
	.zero		0
	.zero		64


//--------------------- .nv.global                --------------------------
	.section	.nv.global,"aw",@nobits
.nv.global:
	.type		_ZN59_INTERNAL_c2a56a9e_28_multi_tensor_scale_kernel_cu_5a3e5c444cuda3std3__48in_placeE,@object
	.size		_ZN59_INTERNAL_c2a56a9e_28_multi_tensor_scale_kernel_cu_5a3e5c444cuda3std3__48in_placeE,(_ZN59_INTERNAL_c2a56a9e_28_multi_tensor_scale_kernel_cu_5a3e5c444cuda3std6ranges3__45__cpo8distanceE - _ZN59_INTERNAL_c2a56a9e_28_multi_tensor_scale_kernel_cu_5a3e5c444cuda3std3__48in_placeE)
_ZN59_INTERNAL_c2a56a9e_28_multi_tensor_scale_kernel_cu_5a3e5c444cuda3std3__48in_placeE:
	.zero		1
	.type		_ZN59_INTERNAL_c2a56a9e_28_multi_tensor_scale_kernel_cu_5a3e5c444cuda3std6ranges3__45__cpo8distanceE,@object
	.size		_ZN59_INTERNAL_c2a56a9e_28_multi_tensor_scale_kernel_cu_5a3e5c444cuda3std6ranges3__45__cpo8distanceE,(_ZN59_INTERNAL_c2a56a9e_28_multi_tensor_scale_kernel_cu_5a3e5c444cuda3std3__45__cpo6cbeginE - _ZN59_INTERNAL_c2a56a9e_28_multi_tensor_scale_kernel_cu_5a3e5c444cuda3std6ranges3__45__cpo8distanceE)
_ZN59_INTERNAL_c2a56a9e_28_multi_tensor_scale_kernel_cu_5a3e5c444cuda3std6ranges3__45__cpo8distanceE:
	.zero		1
	.type		_ZN59_INTERNAL_c2a56a9e_28_multi_tensor_scale_kernel_cu_5a3e5c444cuda3std3__45__cpo6cbeginE,@object
	.size		_ZN59_INTERNAL_c2a56a9e_28_multi_tensor_scale_kernel_cu_5a3e5c444cuda3std3__45__cpo6cbeginE,(_ZN59_INTERNAL_c2a56a9e_28_multi_tensor_scale_kernel_cu_5a3e5c444cuda3std6ranges3__45__cpo7advanceE - _ZN59_INTERNAL_c2a56a9e_28_multi_tensor_scale_kernel_cu_5a3e5c444cuda3std3__45__cpo6cbeginE)
_ZN59_INTERNAL_c2a56a9e_28_multi_tensor_scale_kernel_cu_5a3e5c444cuda3std3__45__cpo6cbeginE:
	.zero		1
	.type		_ZN59_INTERNAL_c2a56a9e_28_multi_tensor_scale_kernel_cu_5a3e5c444cuda3std6ranges3__45__cpo7advanceE,@object
	.size		_ZN59_INTERNAL_c2a56a9e_28_multi_tensor_scale_kernel_cu_5a3e5c444cuda3std6ranges3__45__cpo7advanceE,(_ZN59_INTERNAL_c2a56a9e_28_multi_tensor_scale_kernel_cu_5a3e5c444cuda3std3__45__cpo7crbeginE - _ZN59_INTERNAL_c2a56a9e_28_multi_tensor_scale_kernel_cu_5a3e5c444cuda3std6ranges3__45__cpo7advanceE)
_ZN59_INTERNAL_c2a56a9e_28_multi_tensor_scale_kernel_cu_5a3e5c444cuda3std6ranges3__45__cpo7advanceE:
	.zero		1
	.type		_ZN59_INTERNAL_c2a56a9e_28_multi_tensor_scale_kernel_cu_5a3e5c444cuda3std3__45__cpo7crbeginE,@object
	.size		_ZN59_INTERNAL_c2a56a9e_28_multi_tensor_scale_kernel_cu_5a3e5c444cuda3std3__45__cpo7crbeginE,(_ZN59_INTERNAL_c2a56a9e_28_multi_tensor_scale_kernel_cu_5a3e5c444cuda3std6ranges3__45__cpo4dataE - _ZN59_INTERNAL_c2a56a9e_28_multi_tensor_scale_kernel_cu_5a3e5c444cuda3std3__45__cpo7crbeginE)
_ZN59_INTERNAL_c2a56a9e_28_multi_tensor_scale_kernel_cu_5a3e5c444cuda3std3__45__cpo7crbeginE:
	.zero		1
	.type		_ZN59_INTERNAL_c2a56a9e_28_multi_tensor_scale_kernel_cu_5a3e5c444cuda3std6ranges3__45__cpo4dataE,@object
	.size		_ZN59_INTERNAL_c2a56a9e_28_multi_tensor_scale_kernel_cu_5a3e5c444cuda3std6ranges3__45__cpo4dataE,(_ZN59_INTERNAL_c2a56a9e_28_multi_tensor_scale_kernel_cu_5a3e5c444cuda3std6ranges3__45__cpo5beginE - _ZN59_INTERNAL_c2a56a9e_28_multi_tensor_scale_kernel_cu_5a3e5c444cuda3std6ranges3__45__cpo4dataE)
_ZN59_INTERNAL_c2a56a9e_28_multi_tensor_scale_kernel_cu_5a3e5c444cuda3std6ranges3__45__cpo4dataE:
	.zero		1
	.type		_ZN59_INTERNAL_c2a56a9e_28_multi_tensor_scale_kernel_cu_5a3e5c444cuda3std6ranges3__45__cpo5beginE,@object
	.size		_ZN59_INTERNAL_c2a56a9e_28_multi_tensor_scale_kernel_cu_5a3e5c444cuda3std6ranges3__45__cpo5beginE,(_ZN59_INTERNAL_c2a56a9e_28_multi_tensor_scale_kernel_cu_5a3e5c444cuda3std3__461_GLOBAL__N__c2a56a9e_28_multi_tensor_scale_kernel_cu_5a3e5c446ignoreE - _ZN59_INTERNAL_c2a56a9e_28_multi_tensor_scale_kernel_cu_5a3e5c444cuda3std6ranges3__45__cpo5beginE)
_ZN59_INTERNAL_c2a56a9e_28_multi_tensor_scale_kernel_cu_5a3e5c444cuda3std6ranges3__45__cpo5beginE:
	.zero		1
	.type		_ZN59_INTERNAL_c2a56a9e_28_multi_tensor_scale_kernel_cu_5a3e5c444cuda3std3__461_GLOBAL__N__c2a56a9e_28_multi_tensor_scale_kernel_cu_5a3e5c446ignoreE,@object
	.size		_ZN59_INTERNAL_c2a56a9e_28_multi_tensor_scale_kernel_cu_5a3e5c444cuda3std3__461_GLOBAL__N__c2a56a9e_28_multi_tensor_scale_kernel_cu_5a3e5c446ignoreE,(_ZN59_INTERNAL_c2a56a9e_28_multi_tensor_scale_kernel_cu_5a3e5c444cuda3std6ranges3__45__cpo4sizeE - _ZN59_INTERNAL_c2a56a9e_28_multi_tensor_scale_kernel_cu_5a3e5c444cuda3std3__461_GLOBAL__N__c2a56a9e_28_multi_tensor_scale_kernel_cu_5a3e5c446ignoreE)
_ZN59_INTERNAL_c2a56a9e_28_multi_tensor_scale_kernel_cu_5a3e5c444cuda3std3__461_GLOBAL__N__c2a56a9e_28_multi_tensor_scale_kernel_cu_5a3e5c446ignoreE:
	.zero		1
	.type		_ZN59_INTERNAL_c2a56a9e_28_multi_tensor_scale_kernel_cu_5a3e5c444cuda3std6ranges3__45__cpo4sizeE,@object
	.size		_ZN59_INTERNAL_c2a56a9e_28_multi_tensor_scale_kernel_cu_5a3e5c444cuda3std6ranges3__45__cpo4sizeE,(_ZN59_INTERNAL_c2a56a9e_28_multi_tensor_scale_kernel_cu_5a3e5c444cuda3std3__45__cpo5beginE - _ZN59_INTERNAL_c2a56a9e_28_multi_tensor_scale_kernel_cu_5a3e5c444cuda3std6ranges3__45__cpo4sizeE)
_ZN59_INTERNAL_c2a56a9e_28_multi_tensor_scale_kernel_cu_5a3e5c444cuda3std6ranges3__45__cpo4sizeE:
	.zero		1
	.type		_ZN59_INTERNAL_c2a56a9e_28_multi_tensor_scale_kernel_cu_5a3e5c444cuda3std3__45__cpo5beginE,@object
	.size		_ZN59_INTERNAL_c2a56a9e_28_multi_tensor_scale_kernel_cu_5a3e5c444cuda3std3__45__cpo5beginE,(_ZN59_INTERNAL_c2a56a9e_28_multi_tensor_scale_kernel_cu_5a3e5c444cuda3std6ranges3__45__cpo6cbeginE - _ZN59_INTERNAL_c2a56a9e_28_multi_tensor_scale_kernel_cu_5a3e5c444cuda3std3__45__cpo5beginE)
_ZN59_INTERNAL_c2a56a9e_28_multi_tensor_scale_kernel_cu_5a3e5c444cuda3std3__45__cpo5beginE:
	.zero		1
	.type		_ZN59_INTERNAL_c2a56a9e_28_multi_tensor_scale_kernel_cu_5a3e5c444cuda3std6ranges3__45__cpo6cbeginE,@object
	.size		_ZN59_INTERNAL_c2a56a9e_28_multi_tensor_scale_kernel_cu_5a3e5c444cuda3std6ranges3__45__cpo6cbeginE,(_ZN59_INTERNAL_c2a56a9e_28_multi_tensor_scale_kernel_cu_5a3e5c444cuda3std3__45__cpo6rbeginE - _ZN59_INTERNAL_c2a56a9e_28_multi_tensor_scale_kernel_cu_5a3e5c444cuda3std6ranges3__45__cpo6cbeginE)
_ZN59_INTERNAL_c2a56a9e_28_multi_tensor_scale_kernel_cu_5a3e5c444cuda3std6ranges3__45__cpo6cbeginE:
	.zero		1
	.type		_ZN59_INTERNAL_c2a56a9e_28_multi_tensor_scale_kernel_cu_5a3e5c444cuda3std3__45__cpo6rbeginE,@object
	.size		_ZN59_INTERNAL_c2a56a9e_28_multi_tensor_scale_kernel_cu_5a3e5c444cuda3std3__45__cpo6rbeginE,(_ZN59_INTERNAL_c2a56a9e_28_multi_tensor_scale_kernel_cu_5a3e5c444cuda3std6ranges3__45__cpo4nextE - _ZN59_INTERNAL_c2a56a9e_28_multi_tensor_scale_kernel_cu_5a3e5c444cuda3std3__45__cpo6rbeginE)
_ZN59_INTERNAL_c2a56a9e_28_multi_tensor_scale_kernel_cu_5a3e5c444cuda3std3__45__cpo6rbeginE:
	.zero		1
	.type		_ZN59_INTERNAL_c2a56a9e_28_multi_tensor_scale_kernel_cu_5a3e5c444cuda3std6ranges3__45__cpo4nextE,@object
	.size		_ZN59_INTERNAL_c2a56a9e_28_multi_tensor_scale_kernel_cu_5a3e5c444cuda3std6ranges3__45__cpo4nextE,(_ZN59_INTERNAL_c2a56a9e_28_multi_tensor_scale_kernel_cu_5a3e5c444cuda3std6ranges3__45__cpo4swapE - _ZN59_INTERNAL_c2a56a9e_28_multi_tensor_scale_kernel_cu_5a3e5c444cuda3std6ranges3__45__cpo4nextE)
_ZN59_INTERNAL_c2a56a9e_28_multi_tensor_scale_kernel_cu_5a3e5c444cuda3std6ranges3__45__cpo4nextE:
	.zero		1
	.type		_ZN59_INTERNAL_c2a56a9e_28_multi_tensor_scale_kernel_cu_5a3e5c444cuda3std6ranges3__45__cpo4swapE,@object
	.size		_ZN59_INTERNAL_c2a56a9e_28_multi_tensor_scale_kernel_cu_5a3e5c444cuda3std6ranges3__45__cpo4swapE,(_ZN59_INTERNAL_c2a56a9e_28_multi_tensor_scale_kernel_cu_5a3e5c444cuda3std3__420unreachable_sentinelE - _ZN59_INTERNAL_c2a56a9e_28_multi_tensor_scale_kernel_cu_5a3e5c444cuda3std6ranges3__45__cpo4swapE)
_ZN59_INTERNAL_c2a56a9e_28_multi_tensor_scale_kernel_cu_5a3e5c444cuda3std6ranges3__45__cpo4swapE:
	.zero		1
	.type		_ZN59_INTERNAL_c2a56a9e_28_multi_tensor_scale_kernel_cu_5a3e5c444cuda3std3__420unreachable_sentinelE,@object
	.size		_ZN59_INTERNAL_c2a56a9e_28_multi_tensor_scale_kernel_cu_5a3e5c444cuda3std3__420unreachable_sentinelE,(_ZN59_INTERNAL_c2a56a9e_28_multi_tensor_scale_kernel_cu_5a3e5c446thrust24THRUST_300001_SM_1000_NS6system6detail10sequential3seqE - _ZN59_INTERNAL_c2a56a9e_28_multi_tensor_scale_kernel_cu_5a3e5c444cuda3std3__420unreachable_sentinelE)
_ZN59_INTERNAL_c2a56a9e_28_multi_tensor_scale_kernel_cu_5a3e5c444cuda3std3__420unreachable_sentinelE:
	.zero		1
	.type		_ZN59_INTERNAL_c2a56a9e_28_multi_tensor_scale_kernel_cu_5a3e5c446thrust24THRUST_300001_SM_1000_NS6system6detail10sequential3seqE,@object
	.size		_ZN59_INTERNAL_c2a56a9e_28_multi_tensor_scale_kernel_cu_5a3e5c446thrust24THRUST_300001_SM_1000_NS6system6detail10sequential3seqE,(_ZN59_INTERNAL_c2a56a9e_28_multi_tensor_scale_kernel_cu_5a3e5c444cuda3std3__45__cpo4cendE - _ZN59_INTERNAL_c2a56a9e_28_multi_tensor_scale_kernel_cu_5a3e5c446thrust24THRUST_300001_SM_1000_NS6system6detail10sequential3seqE)
_ZN59_INTERNAL_c2a56a9e_28_multi_tensor_scale_kernel_cu_5a3e5c446thrust24THRUST_300001_SM_1000_NS6system6detail10sequential3seqE:
	.zero		1
	.type		_ZN59_INTERNAL_c2a56a9e_28_multi_tensor_scale_kernel_cu_5a3e5c444cuda3std3__45__cpo4cendE,@object
	.size		_ZN59_INTERNAL_c2a56a9e_28_multi_tensor_scale_kernel_cu_5a3e5c444cuda3std3__45__cpo4cendE,(_ZN59_INTERNAL_c2a56a9e_28_multi_tensor_scale_kernel_cu_5a3e5c444cuda3std6ranges3__45__cpo9iter_swapE - _ZN59_INTERNAL_c2a56a9e_28_multi_tensor_scale_kernel_cu_5a3e5c444cuda3std3__45__cpo4cendE)
_ZN59_INTERNAL_c2a56a9e_28_multi_tensor_scale_kernel_cu_5a3e5c444cuda3std3__45__cpo4cendE:
	.zero		1
	.type		_ZN59_INTERNAL_c2a56a9e_28_multi_tensor_scale_kernel_cu_5a3e5c444cuda3std6ranges3__45__cpo9iter_swapE,@object
	.size		_ZN59_INTERNAL_c2a56a9e_28_multi_tensor_scale_kernel_cu_5a3e5c444cuda3std6ranges3__45__cpo9iter_swapE,(_ZN59_INTERNAL_c2a56a9e_28_multi_tensor_scale_kernel_cu_5a3e5c444cuda3std3__45__cpo5crendE - _ZN59_INTERNAL_c2a56a9e_28_multi_tensor_scale_kernel_cu_5a3e5c444cuda3std6ranges3__45__cpo9iter_swapE)
_ZN59_INTERNAL_c2a56a9e_28_multi_tensor_scale_kernel_cu_5a3e5c444cuda3std6ranges3__45__cpo9iter_swapE:
	.zero		1
	.type		_ZN59_INTERNAL_c2a56a9e_28_multi_tensor_scale_kernel_cu_5a3e5c444cuda3std3__45__cpo5crendE,@object
	.size		_ZN59_INTERNAL_c2a56a9e_28_multi_tensor_scale_kernel_cu_5a3e5c444cuda3std3__45__cpo5crendE,(_ZN59_INTERNAL_c2a56a9e_28_multi_tensor_scale_kernel_cu_5a3e5c444cuda3std6ranges3__45__cpo5cdataE - _ZN59_INTERNAL_c2a56a9e_28_multi_tensor_scale_kernel_cu_5a3e5c444cuda3std3__45__cpo5crendE)
_ZN59_INTERNAL_c2a56a9e_28_multi_tensor_scale_kernel_cu_5a3e5c444cuda3std3__45__cpo5crendE:
	.zero		1
	.type		_ZN59_INTERNAL_c2a56a9e_28_multi_tensor_scale_kernel_cu_5a3e5c444cuda3std6ranges3__45__cpo5cdataE,@object
	.size		_ZN59_INTERNAL_c2a56a9e_28_multi_tensor_scale_kernel_cu_5a3e5c444cuda3std6ranges3__45__cpo5cdataE,(_ZN59_INTERNAL_c2a56a9e_28_multi_tensor_scale_kernel_cu_5a3e5c444cuda3std6ranges3__45__cpo3endE - _ZN59_INTERNAL_c2a56a9e_28_multi_tensor_scale_kernel_cu_5a3e5c444cuda3std6ranges3__45__cpo5cdataE)
_ZN59_INTERNAL_c2a56a9e_28_multi_tensor_scale_kernel_cu_5a3e5c444cuda3std6ranges3__45__cpo5cdataE:
	.zero		1
	.type		_ZN59_INTERNAL_c2a56a9e_28_multi_tensor_scale_kernel_cu_5a3e5c444cuda3std6ranges3__45__cpo3endE,@object
	.size		_ZN59_INTERNAL_c2a56a9e_28_multi_tensor_scale_kernel_cu_5a3e5c444cuda3std6ranges3__45__cpo3endE,(_ZN59_INTERNAL_c2a56a9e_28_multi_tensor_scale_kernel_cu_5a3e5c444cuda3std3__419piecewise_constructE - _ZN59_INTERNAL_c2a56a9e_28_multi_tensor_scale_kernel_cu_5a3e5c444cuda3std6ranges3__45__cpo3endE)
_ZN59_INTERNAL_c2a56a9e_28_multi_tensor_scale_kernel_cu_5a3e5c444cuda3std6ranges3__45__cpo3endE:
	.zero		1
	.type		_ZN59_INTERNAL_c2a56a9e_28_multi_tensor_scale_kernel_cu_5a3e5c444cuda3std3__419piecewise_constructE,@object
	.size		_ZN59_INTERNAL_c2a56a9e_28_multi_tensor_scale_kernel_cu_5a3e5c444cuda3std3__419piecewise_constructE,(_ZN59_INTERNAL_c2a56a9e_28_multi_tensor_scale_kernel_cu_5a3e5c444cuda3std6ranges3__45__cpo5ssizeE - _ZN59_INTERNAL_c2a56a9e_28_multi_tensor_scale_kernel_cu_5a3e5c444cuda3std3__419piecewise_constructE)
_ZN59_INTERNAL_c2a56a9e_28_multi_tensor_scale_kernel_cu_5a3e5c444cuda3std3__419piecewise_constructE:
	.zero		1
	.type		_ZN59_INTERNAL_c2a56a9e_28_multi_tensor_scale_kernel_cu_5a3e5c444cuda3std6ranges3__45__cpo5ssizeE,@object
	.size		_ZN59_INTERNAL_c2a56a9e_28_multi_tensor_scale_kernel_cu_5a3e5c444cuda3std6ranges3__45__cpo5ssizeE,(_ZN59_INTERNAL_c2a56a9e_28_multi_tensor_scale_kernel_cu_5a3e5c444cuda3std3__45__cpo3endE - _ZN59_INTERNAL_c2a56a9e_28_multi_tensor_scale_kernel_cu_5a3e5c444cuda3std6ranges3__45__cpo5ssizeE)
_ZN59_INTERNAL_c2a56a9e_28_multi_tensor_scale_kernel_cu_5a3e5c444cuda3std6ranges3__45__cpo5ssizeE:
	.zero		1
	.type		_ZN59_INTERNAL_c2a56a9e_28_multi_tensor_scale_kernel_cu_5a3e5c444cuda3std3__45__cpo3endE,@object
	.size		_ZN59_INTERNAL_c2a56a9e_28_multi_tensor_scale_kernel_cu_5a3e5c444cuda3std3__45__cpo3endE,(_ZN59_INTERNAL_c2a56a9e_28_multi_tensor_scale_kernel_cu_5a3e5c444cuda3std6ranges3__45__cpo4cendE - _ZN59_INTERNAL_c2a56a9e_28_multi_tensor_scale_kernel_cu_5a3e5c444cuda3std3__45__cpo3endE)
_ZN59_INTERNAL_c2a56a9e_28_multi_tensor_scale_kernel_cu_5a3e5c444cuda3std3__45__cpo3endE:
	.zero		1
	.type		_ZN59_INTERNAL_c2a56a9e_28_multi_tensor_scale_kernel_cu_5a3e5c444cuda3std6ranges3__45__cpo4cendE,@object
	.size		_ZN59_INTERNAL_c2a56a9e_28_multi_tensor_scale_kernel_cu_5a3e5c444cuda3std6ranges3__45__cpo4cendE,(_ZN59_INTERNAL_c2a56a9e_28_multi_tensor_scale_kernel_cu_5a3e5c444cuda3std3__45__cpo4rendE - _ZN59_INTERNAL_c2a56a9e_28_multi_tensor_scale_kernel_cu_5a3e5c444cuda3std6ranges3__45__cpo4cendE)
_ZN59_INTERNAL_c2a56a9e_28_multi_tensor_scale_kernel_cu_5a3e5c444cuda3std6ranges3__45__cpo4cendE:
	.zero		1
	.type		_ZN59_INTERNAL_c2a56a9e_28_multi_tensor_scale_kernel_cu_5a3e5c444cuda3std3__45__cpo4rendE,@object
	.size		_ZN59_INTERNAL_c2a56a9e_28_multi_tensor_scale_kernel_cu_5a3e5c444cuda3std3__45__cpo4rendE,(_ZN59_INTERNAL_c2a56a9e_28_multi_tensor_scale_kernel_cu_5a3e5c444cuda3std6ranges3__45__cpo4prevE - _ZN59_INTERNAL_c2a56a9e_28_multi_tensor_scale_kernel_cu_5a3e5c444cuda3std3__45__cpo4rendE)
_ZN59_INTERNAL_c2a56a9e_28_multi_tensor_scale_kernel_cu_5a3e5c444cuda3std3__45__cpo4rendE:
	.zero		1
	.type		_ZN59_INTERNAL_c2a56a9e_28_multi_tensor_scale_kernel_cu_5a3e5c444cuda3std6ranges3__45__cpo4prevE,@object
	.size		_ZN59_INTERNAL_c2a56a9e_28_multi_tensor_scale_kernel_cu_5a3e5c444cuda3std6ranges3__45__cpo4prevE,(_ZN59_INTERNAL_c2a56a9e_28_multi_tensor_scale_kernel_cu_5a3e5c444cuda3std6ranges3__45__cpo9iter_moveE - _ZN59_INTERNAL_c2a56a9e_28_multi_tensor_scale_kernel_cu_5a3e5c444cuda3std6ranges3__45__cpo4prevE)
_ZN59_INTERNAL_c2a56a9e_28_multi_tensor_scale_kernel_cu_5a3e5c444cuda3std6ranges3__45__cpo4prevE:
	.zero		1
	.type		_ZN59_INTERNAL_c2a56a9e_28_multi_tensor_scale_kernel_cu_5a3e5c444cuda3std6ranges3__45__cpo9iter_moveE,@object
	.size		_ZN59_INTERNAL_c2a56a9e_28_multi_tensor_scale_kernel_cu_5a3e5c444cuda3std6ranges3__45__cpo9iter_moveE,(.L_13 - _ZN59_INTERNAL_c2a56a9e_28_multi_tensor_scale_kernel_cu_5a3e5c444cuda3std6ranges3__45__cpo9iter_moveE)
_ZN59_INTERNAL_c2a56a9e_28_multi_tensor_scale_kernel_cu_5a3e5c444cuda3std6ranges3__45__cpo9iter_moveE:
	.zero		1
.L_13:


//--------------------- .nv.constant0._Z25multi_tensor_apply_kernelI18TensorListMetadataILi2EE12ScaleFunctorIN3c108BFloat16ES4_EJfEEvlPViT_T0_DpT1_ --------------------------
	.section	.nv.constant0._Z25multi_tensor_apply_kernelI18TensorListMetadataILi2EE12ScaleFunctorIN3c108BFloat16ES4_EJfEEvlPViT_T0_DpT1_,"a",@progbits
	.sectionflags	@""
	.align	4
.nv.constant0._Z25multi_tensor_apply_kernelI18TensorListMetadataILi2EE12ScaleFunctorIN3c108BFloat16ES4_EJfEEvlPViT_T0_DpT1_:
	.zero		4064


//--------------------- .nv.constant0._Z25multi_tensor_apply_kernelI18TensorListMetadataILi2EE12ScaleFunctorIN3c108BFloat16ENS3_4HalfEEJfEEvlPViT_T0_DpT1_ --------------------------
	.section	.nv.constant0._Z25multi_tensor_apply_kernelI18TensorListMetadataILi2EE12ScaleFunctorIN3c108BFloat16ENS3_4HalfEEJfEEvlPViT_T0_DpT1_,"a",@progbits
	.sectionflags	@""
	.align	4
.nv.constant0._Z25multi_tensor_apply_kernelI18TensorListMetadataILi2EE12ScaleFunctorIN3c108BFloat16ENS3_4HalfEEJfEEvlPViT_T0_DpT1_:
	.zero		4064


//--------------------- .nv.constant0._Z25multi_tensor_apply_kernelI18TensorListMetadataILi2EE12ScaleFunctorIN3c108BFloat16EfEJfEEvlPViT_T0_DpT1_ --------------------------
	.section	.nv.constant0._Z25multi_tensor_apply_kernelI18TensorListMetadataILi2EE12ScaleFunctorIN3c108BFloat16EfEJfEEvlPViT_T0_DpT1_,"a",@progbits
	.sectionflags	@""
	.align	4
.nv.constant0._Z25multi_tensor_apply_kernelI18TensorListMetadataILi2EE12ScaleFunctorIN3c108BFloat16EfEJfEEvlPViT_T0_DpT1_:
	.zero		4064


//--------------------- .nv.constant0._Z25multi_tensor_apply_kernelI18TensorListMetadataILi2EE12ScaleFunctorIN3c104HalfENS3_8BFloat16EEJfEEvlPViT_T0_DpT1_ --------------------------
	.section	.nv.constant0._Z25multi_tensor_apply_kernelI18TensorListMetadataILi2EE12ScaleFunctorIN3c104HalfENS3_8BFloat16EEJfEEvlPViT_T0_DpT1_,"a",@progbits
	.sectionflags	@""
	.align	4
.nv.constant0._Z25multi_tensor_apply_kernelI18TensorListMetadataILi2EE12ScaleFunctorIN3c104HalfENS3_8BFloat16EEJfEEvlPViT_T0_DpT1_:
	.zero		4064


//--------------------- .nv.constant0._Z25multi_tensor_apply_kernelI18TensorListMetadataILi2EE12ScaleFunctorIN3c104HalfES4_EJfEEvlPViT_T0_DpT1_ --------------------------
	.section	.nv.constant0._Z25multi_tensor_apply_kernelI18TensorListMetadataILi2EE12ScaleFunctorIN3c104HalfES4_EJfEEvlPViT_T0_DpT1_,"a",@progbits
	.sectionflags	@""
	.align	4
.nv.constant0._Z25multi_tensor_apply_kernelI18TensorListMetadataILi2EE12ScaleFunctorIN3c104HalfES4_EJfEEvlPViT_T0_DpT1_:
	.zero		4064


//--------------------- .nv.constant0._Z25multi_tensor_apply_kernelI18TensorListMetadataILi2EE12ScaleFunctorIN3c104HalfEfEJfEEvlPViT_T0_DpT1_ --------------------------
	.section	.nv.constant0._Z25multi_tensor_apply_kernelI18TensorListMetadataILi2EE12ScaleFunctorIN3c104HalfEfEJfEEvlPViT_T0_DpT1_,"a",@progbits
	.sectionflags	@""
	.align	4
.nv.constant0._Z25multi_tensor_apply_kernelI18TensorListMetadataILi2EE12ScaleFunctorIN3c104HalfEfEJfEEvlPViT_T0_DpT1_:
	.zero		4064


//--------------------- .nv.constant0._Z25multi_tensor_apply_kernelI18TensorListMetadataILi2EE12ScaleFunctorIfN3c108BFloat16EEJfEEvlPViT_T0_DpT1_ --------------------------
	.section	.nv.constant0._Z25multi_tensor_apply_kernelI18TensorListMetadataILi2EE12ScaleFunctorIfN3c108BFloat16EEJfEEvlPViT_T0_DpT1_,"a",@progbits
	.sectionflags	@""
	.align	4
.nv.constant0._Z25multi_tensor_apply_kernelI18TensorListMetadataILi2EE12ScaleFunctorIfN3c108BFloat16EEJfEEvlPViT_T0_DpT1_:
	.zero		4064


//--------------------- .nv.constant0._Z25multi_tensor_apply_kernelI18TensorListMetadataILi2EE12ScaleFunctorIfN3c104HalfEEJfEEvlPViT_T0_DpT1_ --------------------------
	.section	.nv.constant0._Z25multi_tensor_apply_kernelI18TensorListMetadataILi2EE12ScaleFunctorIfN3c104HalfEEJfEEvlPViT_T0_DpT1_,"a",@progbits
	.sectionflags	@""
	.align	4
.nv.constant0._Z25multi_tensor_apply_kernelI18TensorListMetadataILi2EE12ScaleFunctorIfN3c104HalfEEJfEEvlPViT_T0_DpT1_:
	.zero		4064


//--------------------- .nv.constant0._Z25multi_tensor_apply_kernelI18TensorListMetadataILi2EE12ScaleFunctorIffEJfEEvlPViT_T0_DpT1_ --------------------------
	.section	.nv.constant0._Z25multi_tensor_apply_kernelI18TensorListMetadataILi2EE12ScaleFunctorIffEJfEEvlPViT_T0_DpT1_,"a",@progbits
	.sectionflags	@""
	.align	4
.nv.constant0._Z25multi_tensor_apply_kernelI18TensorListMetadataILi2EE12ScaleFunctorIffEJfEEvlPViT_T0_DpT1_:
	.zero		4064


//--------------------- SYMBOLS --------------------------

	.type		.nv.reservedSmem.offset0,@object
	.size		.nv.reservedSmem.offset0,0x4
